	.headerflags	@"EF_CUDA_TEXMODE_UNIFIED EF_CUDA_64BIT_ADDRESS EF_CUDA_ACCELERATORS EF_CUDA_SM90 EF_CUDA_VIRTUAL_SM(EF_CUDA_SM90)"
	.elftype	@"ET_EXEC"


//--------------------- .nv.info                  --------------------------
	.section	.nv.info,"",@"SHT_CUDA_INFO"
	.align	4


	//----- nvinfo : EIATTR_REGCOUNT
	.align		4
        /*0000*/ 	.byte	0x04, 0x2f
        /*0002*/ 	.short	(.L_1 - .L_0)
	.align		4
.L_0:
        /*0004*/ 	.word	index@(triton_poi_fused_cat_59)
        /*0008*/ 	.word	0x0000002a


	//----- nvinfo : EIATTR_MIN_STACK_SIZE
	.align		4
.L_1:
        /*000c*/ 	.byte	0x04, 0x12
        /*000e*/ 	.short	(.L_3 - .L_2)
	.align		4
.L_2:
        /*0010*/ 	.word	index@(triton_poi_fused_cat_59)
        /*0014*/ 	.word	0x00000000


	//----- nvinfo : EIATTR_FRAME_SIZE
	.align		4
.L_3:
        /*0018*/ 	.byte	0x04, 0x11
        /*001a*/ 	.short	(.L_5 - .L_4)
	.align		4
.L_4:
        /*001c*/ 	.word	index@(triton_poi_fused_cat_59)
        /*0020*/ 	.word	0x00000000


	//----- nvinfo : EIATTR_MIN_STACK_SIZE
	.align		4
.L_5:
        /*0024*/ 	.byte	0x04, 0x12
        /*0026*/ 	.short	(.L_7 - .L_6)
	.align		4
.L_6:
        /*0028*/ 	.word	index@(triton_poi_fused_cat_59)
        /*002c*/ 	.word	0x00000000
.L_7:


//--------------------- .nv.info.triton_poi_fused_cat_59 --------------------------
	.section	.nv.info.triton_poi_fused_cat_59,"",@"SHT_CUDA_INFO"
	.sectionflags	@""
	.align	4


	//----- nvinfo : EIATTR_CUDA_API_VERSION
	.align		4
        /*0000*/ 	.byte	0x04, 0x37
        /*0002*/ 	.short	(.L_9 - .L_8)
.L_8:
        /*0004*/ 	.word	0x0000007c


	//----- nvinfo : EIATTR_KPARAM_INFO
	.align		4
.L_9:
        /*0008*/ 	.byte	0x04, 0x17
        /*000a*/ 	.short	(.L_11 - .L_10)
.L_10:
        /*000c*/ 	.word	0x00000000
        /*0010*/ 	.short	0x0009
        /*0012*/ 	.short	0x0048
        /*0014*/ 	.byte	0x00, 0xf0, 0x11, 0x00


	//----- nvinfo : EIATTR_KPARAM_INFO
	.align		4
.L_11:
        /*0018*/ 	.byte	0x04, 0x17
        /*001a*/ 	.short	(.L_13 - .L_12)
.L_12:
        /*001c*/ 	.word	0x00000000
        /*0020*/ 	.short	0x0008
        /*0022*/ 	.short	0x0040
        /*0024*/ 	.byte	0x00, 0xf4, 0x21, 0x00


	//----- nvinfo : EIATTR_KPARAM_INFO
	.align		4
.L_13:
        /*0028*/ 	.byte	0x04, 0x17
        /*002a*/ 	.short	(.L_15 - .L_14)
.L_14:
        /*002c*/ 	.word	0x00000000
        /*0030*/ 	.short	0x0007
        /*0032*/ 	.short	0x0038
        /*0034*/ 	.byte	0x00, 0xf4, 0x21, 0x00


	//----- nvinfo : EIATTR_KPARAM_INFO
	.align		4
.L_15:
        /*0038*/ 	.byte	0x04, 0x17
        /*003a*/ 	.short	(.L_17 - .L_16)
.L_16:
        /*003c*/ 	.word	0x00000000
        /*0040*/ 	.short	0x0006
        /*0042*/ 	.short	0x0030
        /*0044*/ 	.byte	0x00, 0xf4, 0x21, 0x00


	//----- nvinfo : EIATTR_KPARAM_INFO
	.align		4
.L_17:
        /*0048*/ 	.byte	0x04, 0x17
        /*004a*/ 	.short	(.L_19 - .L_18)
.L_18:
        /*004c*/ 	.word	0x00000000
        /*0050*/ 	.short	0x0005
        /*0052*/ 	.short	0x0028
        /*0054*/ 	.byte	0x00, 0xf4, 0x21, 0x00


	//----- nvinfo : EIATTR_KPARAM_INFO
	.align		4
.L_19:
        /*0058*/ 	.byte	0x04, 0x17
        /*005a*/ 	.short	(.L_21 - .L_20)
.L_20:
        /*005c*/ 	.word	0x00000000
        /*0060*/ 	.short	0x0004
        /*0062*/ 	.short	0x0020
        /*0064*/ 	.byte	0x00, 0xf4, 0x21, 0x00


	//----- nvinfo : EIATTR_KPARAM_INFO
	.align		4
.L_21:
        /*0068*/ 	.byte	0x04, 0x17
        /*006a*/ 	.short	(.L_23 - .L_22)
.L_22:
        /*006c*/ 	.word	0x00000000
        /*0070*/ 	.short	0x0003
        /*0072*/ 	.short	0x0018
        /*0074*/ 	.byte	0x00, 0xf4, 0x21, 0x00


	//----- nvinfo : EIATTR_KPARAM_INFO
	.align		4
.L_23:
        /*0078*/ 	.byte	0x04, 0x17
        /*007a*/ 	.short	(.L_25 - .L_24)
.L_24:
        /*007c*/ 	.word	0x00000000
        /*0080*/ 	.short	0x0002
        /*0082*/ 	.short	0x0010
        /*0084*/ 	.byte	0x00, 0xf4, 0x21, 0x00


	//----- nvinfo : EIATTR_KPARAM_INFO
	.align		4
.L_25:
        /*0088*/ 	.byte	0x04, 0x17
        /*008a*/ 	.short	(.L_27 - .L_26)
.L_26:
        /*008c*/ 	.word	0x00000000
        /*0090*/ 	.short	0x0001
        /*0092*/ 	.short	0x0008
        /*0094*/ 	.byte	0x00, 0xf4, 0x21, 0x00


	//----- nvinfo : EIATTR_KPARAM_INFO
	.align		4
.L_27:
        /*0098*/ 	.byte	0x04, 0x17
        /*009a*/ 	.short	(.L_29 - .L_28)
.L_28:
        /*009c*/ 	.word	0x00000000
        /*00a0*/ 	.short	0x0000
        /*00a2*/ 	.short	0x0000
        /*00a4*/ 	.byte	0x00, 0xf4, 0x21, 0x00


	//----- nvinfo : EIATTR_SPARSE_MMA_MASK
	.align		4
.L_29:
        /*00a8*/ 	.byte	0x03, 0x50
        /*00aa*/ 	.short	0x0000


	//----- nvinfo : EIATTR_MAXREG_COUNT
	.align		4
        /*00ac*/ 	.byte	0x03, 0x1b
        /*00ae*/ 	.short	0x00ff


	//----- nvinfo : EIATTR_EXIT_INSTR_OFFSETS
	.align		4
        /*00b0*/ 	.byte	0x04, 0x1c
        /*00b2*/ 	.short	(.L_31 - .L_30)


	//   ....[0]....
.L_30:
        /*00b4*/ 	.word	0x00001d60


	//----- nvinfo : EIATTR_REQNTID
	.align		4
.L_31:
        /*00b8*/ 	.byte	0x04, 0x10
        /*00ba*/ 	.short	(.L_33 - .L_32)
.L_32:
        /*00bc*/ 	.word	0x00000080
        /*00c0*/ 	.word	0x00000001
        /*00c4*/ 	.word	0x00000001


	//----- nvinfo : EIATTR_CBANK_PARAM_SIZE
	.align		4
.L_33:
        /*00c8*/ 	.byte	0x03, 0x19
        /*00ca*/ 	.short	0x004c


	//----- nvinfo : EIATTR_PARAM_CBANK
	.align		4
        /*00cc*/ 	.byte	0x04, 0x0a
        /*00ce*/ 	.short	(.L_35 - .L_34)
	.align		4
.L_34:
        /*00d0*/ 	.word	index@(.nv.constant0.triton_poi_fused_cat_59)
        /*00d4*/ 	.short	0x0210
        /*00d6*/ 	.short	0x004c


	//----- nvinfo : EIATTR_SW_WAR
	.align		4
.L_35:
        /*00d8*/ 	.byte	0x04, 0x36
        /*00da*/ 	.short	(.L_37 - .L_36)
.L_36:
        /*00dc*/ 	.word	0x00000008
.L_37:


//--------------------- .nv.callgraph             --------------------------
	.section	.nv.callgraph,"",@"SHT_CUDA_CALLGRAPH"
	.align	4
	.sectionentsize	8
	.align		4
        /*0000*/ 	.word	0x00000000
	.align		4
        /*0004*/ 	.word	0xffffffff
	.align		4
        /*0008*/ 	.word	0x00000000
	.align		4
        /*000c*/ 	.word	0xfffffffe
	.align		4
        /*0010*/ 	.word	0x00000000
	.align		4
        /*0014*/ 	.word	0xfffffffd
	.align		4
        /*0018*/ 	.word	0x00000000
	.align		4
        /*001c*/ 	.word	0xfffffffc


//--------------------- .text.triton_poi_fused_cat_59 --------------------------
	.section	.text.triton_poi_fused_cat_59,"ax",@progbits
	.align	128
        .global         triton_poi_fused_cat_59
        .type           triton_poi_fused_cat_59,@function
        .size           triton_poi_fused_cat_59,(.L_x_1 - triton_poi_fused_cat_59)
        .other          triton_poi_fused_cat_59,@"STO_CUDA_ENTRY STV_DEFAULT"
triton_poi_fused_cat_59:
.text.triton_poi_fused_cat_59:
[----:B------:R-:W-:Y:S01]  /*0000*/  LDC R1, c[0x0][0x28] ;  /* 0x00000a00ff017b82 */ /* 0x000fe20000000800 */
[----:B------:R-:W1:Y:S07]  /*0010*/  S2R R0, SR_TID.X ;  /* 0x0000000000007919 */ /* 0x000e6e0000002100 */
[----:B------:R-:W2:Y:S01]  /*0020*/  LDC.64 R8, c[0x0][0x218] ;  /* 0x00008600ff087b82 */ /* 0x000ea20000000a00 */
[----:B------:R-:W-:Y:S01]  /*0030*/  ULDC.64 UR4, c[0x0][0x208] ;  /* 0x0000820000047ab9 */ /* 0x000fe20000000a00 */
[----:B------:R-:W3:Y:S06]  /*0040*/  S2R R11, SR_CTAID.X ;  /* 0x00000000000b7919 */ /* 0x000eec0000002500 */
[----:B------:R-:W4:Y:S01]  /*0050*/  LDC.64 R36, c[0x0][0x220] ;  /* 0x00008800ff247b82 */ /* 0x000f220000000a00 */
[----:B------:R-:W-:-:S02]  /*0060*/  CS2R R16, SRZ ;  /* 0x0000000000107805 */ /* 0x000fc4000001ff00 */
[----:B------:R-:W-:Y:S02]  /*0070*/  CS2R R18, SRZ ;  /* 0x0000000000127805 */ /* 0x000fe4000001ff00 */
[----:B------:R-:W-:Y:S02]  /*0080*/  CS2R R20, SRZ ;  /* 0x0000000000147805 */ /* 0x000fe4000001ff00 */
[----:B------:R-:W-:Y:S01]  /*0090*/  CS2R R14, SRZ ;  /* 0x00000000000e7805 */ /* 0x000fe2000001ff00 */
[----:B------:R-:W-:Y:S01]  /*00a0*/  ULDC.64 UR6, c[0x0][0x228] ;  /* 0x00008a0000067ab9 */ /* 0x000fe20000000a00 */
[----:B-1----:R-:W-:-:S05]  /*00b0*/  IMAD.SHL.U32 R0, R0, 0x4, RZ ;  /* 0x0000000400007824 */ /* 0x002fca00078e00ff */
[----:B------:R-:W-:-:S05]  /*00c0*/  LOP3.LUT R0, R0, 0x1fc, RZ, 0xc0, !PT ;  /* 0x000001fc00007812 */ /* 0x000fca00078ec0ff */
[----:B---3--:R-:W-:-:S05]  /*00d0*/  IMAD R2, R11, 0x400, R0 ;  /* 0x000004000b027824 */ /* 0x008fca00078e0200 */
[----:B------:R-:W-:-:S04]  /*00e0*/  SHF.R.S32.HI R25, RZ, 0x1f, R2 ;  /* 0x0000001fff197819 */ /* 0x000fc80000011402 */
[CC--:B------:R-:W-:Y:S02]  /*00f0*/  LEA.HI R5, R25.reuse, R2.reuse, RZ, 0x8 ;  /* 0x0000000219057211 */ /* 0x0c0fe400078f40ff */
[----:B------:R-:W-:Y:S02]  /*0100*/  LEA.HI R3, R25, R2, RZ, 0x4 ;  /* 0x0000000219037211 */ /* 0x000fe400078f20ff */
[----:B------:R-:W-:Y:S02]  /*0110*/  SHF.R.S32.HI R5, RZ, 0x8, R5 ;  /* 0x00000008ff057819 */ /* 0x000fe40000011405 */
[----:B------:R-:W-:Y:S02]  /*0120*/  SHF.R.S32.HI R4, RZ, 0x4, R3 ;  /* 0x00000004ff047819 */ /* 0x000fe40000011403 */
[----:B------:R-:W-:Y:S02]  /*0130*/  LEA.HI R0, R5, R5, RZ, 0x7 ;  /* 0x0000000505007211 */ /* 0x000fe400078f38ff */
[----:B------:R-:W-:-:S02]  /*0140*/  LEA.HI R6, R4, R4, RZ, 0x4 ;  /* 0x0000000404067211 */ /* 0x000fc400078f20ff */
[----:B------:R-:W-:Y:S02]  /*0150*/  LOP3.LUT R0, R0, 0xffffff80, RZ, 0xc0, !PT ;  /* 0xffffff8000007812 */ /* 0x000fe400078ec0ff */
[----:B------:R-:W-:Y:S02]  /*0160*/  LOP3.LUT R7, R6, 0xfffffff0, RZ, 0xc0, !PT ;  /* 0xfffffff006077812 */ /* 0x000fe400078ec0ff */
[----:B------:R-:W-:Y:S01]  /*0170*/  SHF.R.S32.HI R10, RZ, 0x15, R11 ;  /* 0x00000015ff0a7819 */ /* 0x000fe2000001140b */
[----:B------:R-:W-:Y:S01]  /*0180*/  IMAD.IADD R28, R5, 0x1, -R0 ;  /* 0x00000001051c7824 */ /* 0x000fe200078e0a00 */
[----:B------:R-:W-:Y:S01]  /*0190*/  LOP3.LUT R3, R3, 0xfffffff0, RZ, 0xc0, !PT ;  /* 0xfffffff003037812 */ /* 0x000fe200078ec0ff */
[----:B------:R-:W-:Y:S01]  /*01a0*/  IMAD.IADD R13, R4, 0x1, -R7 ;  /* 0x00000001040d7824 */ /* 0x000fe200078e0a07 */
[----:B------:R-:W-:Y:S02]  /*01b0*/  CS2R R6, SRZ ;  /* 0x0000000000067805 */ /* 0x000fe4000001ff00 */
[----:B------:R-:W-:Y:S01]  /*01c0*/  ISETP.GE.AND P0, PT, R28, 0x40, PT ;  /* 0x000000401c00780c */ /* 0x000fe20003f06270 */
[----:B--2---:R-:W-:Y:S01]  /*01d0*/  IMAD.WIDE R12, R13, 0x8, R8 ;  /* 0x000000080d0c7825 */ /* 0x004fe200078e0208 */
[----:B------:R-:W-:-:S03]  /*01e0*/  SGXT R10, R10, 0x1 ;  /* 0x000000010a0a781a */ /* 0x000fc60000000200 */
[----:B------:R-:W-:-:S05]  /*01f0*/  VIADD R23, R2, 0x200 ;  /* 0x0000020002177836 */ /* 0x000fca0000000000 */
[----:B------:R-:W-:-:S03]  /*0200*/  LEA.HI R0, R10, R23, RZ, 0x8 ;  /* 0x000000170a007211 */ /* 0x000fc600078f40ff */
[----:B------:R1:W2:Y:S01]  /*0210*/  @!P0 LDG.E.EL.64 R6, desc[UR4][R12.64] ;  /* 0x000000040c068981 */ /* 0x0002a2000c2e1b00 */
[----:B------:R-:W-:Y:S01]  /*0220*/  SHF.R.S32.HI R0, RZ, 0x8, R0 ;  /* 0x00000008ff007819 */ /* 0x000fe20000011400 */
[----:B------:R-:W-:Y:S01]  /*0230*/  IMAD.IADD R32, R2, 0x1, -R3 ;  /* 0x0000000102207824 */ /* 0x000fe200078e0a03 */
[----:B------:R-:W-:Y:S02]  /*0240*/  LEA.HI R11, R10, R23, RZ, 0x4 ;  /* 0x000000170a0b7211 */ /* 0x000fe400078f20ff */
[----:B------:R-:W-:Y:S01]  /*0250*/  LEA.HI R3, R0, R0, RZ, 0x7 ;  /* 0x0000000000037211 */ /* 0x000fe200078f38ff */
[----:B----4-:R-:W-:Y:S01]  /*0260*/  IMAD.WIDE R26, R32, 0x8, R36 ;  /* 0x00000008201a7825 */ /* 0x010fe200078e0224 */
[----:B------:R-:W-:Y:S02]  /*0270*/  SHF.R.S32.HI R11, RZ, 0x4, R11 ;  /* 0x00000004ff0b7819 */ /* 0x000fe4000001140b */
[----:B------:R-:W-:Y:S02]  /*0280*/  LOP3.LUT R3, R3, 0xffffff80, RZ, 0xc0, !PT ;  /* 0xffffff8003037812 */ /* 0x000fe400078ec0ff */
[----:B------:R-:W3:Y:S01]  /*0290*/  @!P0 LDG.E.EL.128 R16, desc[UR4][R26.64] ;  /* 0x000000041a108981 */ /* 0x000ee2000c2e1d00 */
[----:B-1----:R-:W-:-:S02]  /*02a0*/  LEA.HI R12, R11, R11, RZ, 0x4 ;  /* 0x0000000b0b0c7211 */ /* 0x002fc400078f20ff */
[----:B------:R-:W-:Y:S02]  /*02b0*/  IMAD.IADD R0, R0, 0x1, -R3 ;  /* 0x0000000100007824 */ /* 0x000fe400078e0a03 */
[----:B------:R-:W-:-:S03]  /*02c0*/  LOP3.LUT R12, R12, 0xfffffff0, RZ, 0xc0, !PT ;  /* 0xfffffff00c0c7812 */ /* 0x000fc600078ec0ff */
[----:B------:R-:W-:Y:S02]  /*02d0*/  ISETP.GE.AND P1, PT, R0, 0x40, PT ;  /* 0x000000400000780c */ /* 0x000fe40003f26270 */
[----:B------:R-:W-:-:S04]  /*02e0*/  IMAD.IADD R3, R11, 0x1, -R12 ;  /* 0x000000010b037824 */ /* 0x000fc800078e0a0c */
[----:B------:R-:W-:Y:S01]  /*02f0*/  IMAD.WIDE R30, R3, 0x8, R8 ;  /* 0x00000008031e7825 */ /* 0x000fe200078e0208 */
[----:B------:R-:W-:-:S03]  /*0300*/  CS2R R12, SRZ ;  /* 0x00000000000c7805 */ /* 0x000fc6000001ff00 */
[----:B------:R-:W-:-:S03]  /*0310*/  VIADD R29, R2, 0x2 ;  /* 0x00000002021d7836 */ /* 0x000fc60000000000 */
[----:B------:R1:W4:Y:S02]  /*0320*/  @!P1 LDG.E.EL.64 R20, desc[UR4][R30.64] ;  /* 0x000000041e149981 */ /* 0x000324000c2e1b00 */
[----:B------:R-:W-:Y:S02]  /*0330*/  LEA.HI R10, R10, R29, RZ, 0x4 ;  /* 0x0000001d0a0a7211 */ /* 0x000fe400078f20ff */
[----:B------:R5:W4:Y:S01]  /*0340*/  @!P1 LDG.E.EL.128 R12, desc[UR4][R26.64] ;  /* 0x000000041a0c9981 */ /* 0x000b22000c2e1d00 */
[----:B------:R-:W-:Y:S02]  /*0350*/  CS2R R8, SRZ ;  /* 0x0000000000087805 */ /* 0x000fe4000001ff00 */
[----:B------:R-:W-:-:S05]  /*0360*/  LOP3.LUT R10, R10, 0xfffffff0, RZ, 0xc0, !PT ;  /* 0xfffffff00a0a7812 */ /* 0x000fca00078ec0ff */
[----:B------:R-:W-:Y:S01]  /*0370*/  IMAD.IADD R29, R29, 0x1, -R10 ;  /* 0x000000011d1d7824 */ /* 0x000fe200078e0a0a */
[----:B------:R-:W-:-:S03]  /*0380*/  CS2R R10, SRZ ;  /* 0x00000000000a7805 */ /* 0x000fc6000001ff00 */
[----:B------:R-:W-:-:S05]  /*0390*/  IMAD.WIDE R36, R29, 0x8, R36 ;  /* 0x000000081d247825 */ /* 0x000fca00078e0224 */
[----:B------:R-:W4:Y:S01]  /*03a0*/  @!P0 LDG.E.EL.128 R8, desc[UR4][R36.64] ;  /* 0x0000000424088981 */ /* 0x000f22000c2e1d00 */
[----:B------:R-:W-:Y:S01]  /*03b0*/  IMAD.SHL.U32 R28, R28, 0x40, RZ ;  /* 0x000000401c1c7824 */ /* 0x000fe200078e00ff */
[----:B--2---:R-:W-:Y:S02]  /*03c0*/  SEL R22, R7, RZ, !P0 ;  /* 0x000000ff07167207 */ /* 0x004fe40004000000 */
[----:B------:R-:W-:Y:S02]  /*03d0*/  SEL R7, R6, RZ, !P0 ;  /* 0x000000ff06077207 */ /* 0x000fe40004000000 */
[----:B-1----:R-:W-:-:S04]  /*03e0*/  SHF.R.U32.HI R30, RZ, 0x1c, R22 ;  /* 0x0000001cff1e7819 */ /* 0x002fc80000011616 */
[----:B------:R-:W-:Y:S02]  /*03f0*/  LOP3.LUT R30, R30, 0x8, RZ, 0xc0, !PT ;  /* 0x000000081e1e7812 */ /* 0x000fe400078ec0ff */
[----:B---3--:R-:W-:Y:S02]  /*0400*/  SEL R17, R17, RZ, !P0 ;  /* 0x000000ff11117207 */ /* 0x008fe40004000000 */
[----:B------:R-:W-:Y:S02]  /*0410*/  IADD3 R30, P2, R30, R7, RZ ;  /* 0x000000071e1e7210 */ /* 0x000fe40007f5e0ff */
[----:B------:R-:W-:Y:S02]  /*0420*/  SEL R6, R16, RZ, !P0 ;  /* 0x000000ff10067207 */ /* 0x000fe40004000000 */
[----:B-----5:R-:W-:Y:S01]  /*0430*/  SHF.R.U32.HI R27, RZ, 0x1a, R17 ;  /* 0x0000001aff1b7819 */ /* 0x020fe20000011611 */
[----:B------:R-:W-:Y:S01]  /*0440*/  IMAD.X R31, RZ, RZ, R22, P2 ;  /* 0x000000ffff1f7224 */ /* 0x000fe200010e0616 */
[----:B------:R-:W-:-:S02]  /*0450*/  SEL R7, R18, RZ, !P0 ;  /* 0x000000ff12077207 */ /* 0x000fc40004000000 */
[----:B------:R-:W-:Y:S02]  /*0460*/  LEA R24, P2, R6, UR6, 0x2 ;  /* 0x0000000606187c11 */ /* 0x000fe4000f8410ff */
[C---:B------:R-:W-:Y:S01]  /*0470*/  SHF.L.U64.HI R31, R30.reuse, 0x5, R31 ;  /* 0x000000051e1f7819 */ /* 0x040fe2000001021f */
[----:B------:R-:W-:Y:S01]  /*0480*/  IMAD.SHL.U32 R30, R30, 0x20, RZ ;  /* 0x000000201e1e7824 */ /* 0x000fe200078e00ff */
[----:B------:R-:W-:Y:S02]  /*0490*/  SEL R18, R19, RZ, !P0 ;  /* 0x000000ff13127207 */ /* 0x000fe40004000000 */
[----:B------:R-:W-:Y:S02]  /*04a0*/  LOP3.LUT R27, R27, 0x20, RZ, 0xc0, !PT ;  /* 0x000000201b1b7812 */ /* 0x000fe400078ec0ff */
[----:B------:R-:W-:Y:S02]  /*04b0*/  LEA.HI.X R26, R6, UR7, R17, 0x2, P2 ;  /* 0x00000007061a7c11 */ /* 0x000fe400090f1411 */
[----:B------:R-:W-:-:S02]  /*04c0*/  SHF.R.U32.HI R19, RZ, 0x1a, R18 ;  /* 0x0000001aff137819 */ /* 0x000fc40000011612 */
[----:B------:R-:W-:Y:S02]  /*04d0*/  IADD3 R24, P2, P3, R30, R24, R27 ;  /* 0x000000181e187210 */ /* 0x000fe40007b5e01b */
[----:B------:R-:W-:Y:S02]  /*04e0*/  LEA R16, P4, R7, UR6, 0x2 ;  /* 0x0000000607107c11 */ /* 0x000fe4000f8810ff */
[----:B------:R-:W-:Y:S02]  /*04f0*/  LEA.HI R6, R25, R2, RZ, 0xf ;  /* 0x0000000219067211 */ /* 0x000fe400078f78ff */
[----:B------:R-:W-:Y:S02]  /*0500*/  LOP3.LUT R19, R19, 0x20, RZ, 0xc0, !PT ;  /* 0x0000002013137812 */ /* 0x000fe400078ec0ff */
[----:B------:R-:W-:Y:S02]  /*0510*/  IADD3.X R25, R31, R26, RZ, P2, P3 ;  /* 0x0000001a1f197210 */ /* 0x000fe400017e64ff */
[----:B------:R-:W-:-:S02]  /*0520*/  LEA.HI.X R22, R7, UR7, R18, 0x2, P4 ;  /* 0x0000000707167c11 */ /* 0x000fc4000a0f1412 */
[----:B------:R-:W-:Y:S01]  /*0530*/  SHF.R.S32.HI R7, RZ, 0xf, R6 ;  /* 0x0000000fff077819 */ /* 0x000fe20000011406 */
[----:B------:R-:W-:Y:S01]  /*0540*/  IMAD.WIDE R24, R28, 0x4, R24 ;  /* 0x000000041c187825 */ /* 0x000fe200078e0218 */
[----:B------:R-:W-:Y:S02]  /*0550*/  IADD3 R18, P4, P5, R30, R16, R19 ;  /* 0x000000101e127210 */ /* 0x000fe40007d9e013 */
[----:B------:R-:W-:Y:S02]  /*0560*/  CS2R R16, SRZ ;  /* 0x0000000000107805 */ /* 0x000fe4000001ff00 */
[----:B----4-:R-:W-:Y:S01]  /*0570*/  SEL R21, R21, RZ, !P1 ;  /* 0x000000ff15157207 */ /* 0x010fe20004800000 */
[----:B------:R-:W-:Y:S01]  /*0580*/  IMAD.SHL.U32 R27, R7, 0x1000, RZ ;  /* 0x00001000071b7824 */ /* 0x000fe200078e00ff */
[----:B------:R-:W-:Y:S02]  /*0590*/  IADD3.X R19, R31, R22, RZ, P4, P5 ;  /* 0x000000161f137210 */ /* 0x000fe400027ea4ff */
[----:B------:R-:W-:Y:S01]  /*05a0*/  SHF.R.U32.HI R22, RZ, 0x1c, R21 ;  /* 0x0000001cff167819 */ /* 0x000fe20000011615 */
[----:B------:R-:W-:Y:S01]  /*05b0*/  IMAD.WIDE R24, R27, 0x4, R24 ;  /* 0x000000041b187825 */ /* 0x000fe200078e0218 */
[----:B------:R-:W-:-:S02]  /*05c0*/  SEL R33, R20, RZ, !P1 ;  /* 0x000000ff14217207 */ /* 0x000fc40004800000 */
[----:B------:R-:W-:Y:S01]  /*05d0*/  SEL R20, R12, RZ, !P1 ;  /* 0x000000ff0c147207 */ /* 0x000fe20004800000 */
[----:B------:R-:W-:Y:S01]  /*05e0*/  IMAD.WIDE R18, R28, 0x4, R18 ;  /* 0x000000041c127825 */ /* 0x000fe200078e0212 */
[----:B------:R-:W-:Y:S01]  /*05f0*/  LOP3.LUT R12, R22, 0x8, RZ, 0xc0, !PT ;  /* 0x00000008160c7812 */ /* 0x000fe200078ec0ff */
[----:B------:R1:W2:Y:S01]  /*0600*/  @!P0 LDG.E.EL R17, desc[UR4][R24.64] ;  /* 0x0000000418118981 */ /* 0x0002a2000c2e1900 */
[----:B------:R-:W-:Y:S02]  /*0610*/  SEL R14, R14, RZ, !P1 ;  /* 0x000000ff0e0e7207 */ /* 0x000fe40004800000 */
[----:B------:R-:W-:Y:S01]  /*0620*/  SEL R35, R13, RZ, !P1 ;  /* 0x000000ff0d237207 */ /* 0x000fe20004800000 */
[----:B------:R-:W-:Y:S01]  /*0630*/  IMAD.WIDE R18, R27, 0x4, R18 ;  /* 0x000000041b127825 */ /* 0x000fe200078e0212 */
[----:B------:R-:W-:Y:S02]  /*0640*/  SEL R15, R15, RZ, !P1 ;  /* 0x000000ff0f0f7207 */ /* 0x000fe40004800000 */
[----:B------:R-:W-:-:S02]  /*0650*/  LEA R13, P4, R14, UR6, 0x2 ;  /* 0x000000060e0d7c11 */ /* 0x000fc4000f8810ff */
[----:B-1----:R-:W-:Y:S01]  /*0660*/  IADD3 R24, P2, R12, R33, RZ ;  /* 0x000000210c187210 */ /* 0x002fe20007f5e0ff */
[----:B------:R1:W3:Y:S01]  /*0670*/  @!P0 LDG.E.EL R16, desc[UR4][R18.64] ;  /* 0x0000000412108981 */ /* 0x0002e2000c2e1900 */
[--C-:B------:R-:W-:Y:S01]  /*0680*/  LEA.HI.X R14, R14, UR7, R15.reuse, 0x2, P4 ;  /* 0x000000070e0e7c11 */ /* 0x100fe2000a0f140f */
[----:B------:R-:W-:Y:S01]  /*0690*/  IMAD.SHL.U32 R22, R0, 0x40, RZ ;  /* 0x0000004000167824 */ /* 0x000fe200078e00ff */
[----:B------:R-:W-:Y:S01]  /*06a0*/  SHF.R.U32.HI R15, RZ, 0x1a, R15 ;  /* 0x0000001aff0f7819 */ /* 0x000fe2000001160f */
[----:B------:R-:W-:Y:S01]  /*06b0*/  IMAD.X R25, RZ, RZ, R21, P2 ;  /* 0x000000ffff197224 */ /* 0x000fe200010e0615 */
[----:B------:R-:W-:Y:S02]  /*06c0*/  LEA R39, P3, R20, UR6, 0x2 ;  /* 0x0000000614277c11 */ /* 0x000fe4000f8610ff */
[----:B------:R-:W-:Y:S02]  /*06d0*/  SHF.R.U32.HI R38, RZ, 0x1a, R35 ;  /* 0x0000001aff267819 */ /* 0x000fe40000011623 */
[C---:B------:R-:W-:Y:S01]  /*06e0*/  SHF.L.U64.HI R25, R24.reuse, 0x5, R25 ;  /* 0x0000000518197819 */ /* 0x040fe20000010219 */
[----:B------:R-:W-:Y:S01]  /*06f0*/  IMAD.SHL.U32 R24, R24, 0x20, RZ ;  /* 0x0000002018187824 */ /* 0x000fe200078e00ff */
[----:B------:R-:W-:-:S02]  /*0700*/  LOP3.LUT R15, R15, 0x20, RZ, 0xc0, !PT ;  /* 0x000000200f0f7812 */ /* 0x000fc400078ec0ff */
[----:B------:R-:W-:Y:S02]  /*0710*/  SEL R9, R9, RZ, !P0 ;  /* 0x000000ff09097207 */ /* 0x000fe40004000000 */
[----:B------:R-:W-:Y:S02]  /*0720*/  LEA.HI.X R12, R20, UR7, R35, 0x2, P3 ;  /* 0x00000007140c7c11 */ /* 0x000fe400098f1423 */
[----:B-1----:R-:W-:Y:S02]  /*0730*/  SEL R18, R8, RZ, !P0 ;  /* 0x000000ff08127207 */ /* 0x002fe40004000000 */
[----:B------:R-:W-:Y:S02]  /*0740*/  LOP3.LUT R38, R38, 0x20, RZ, 0xc0, !PT ;  /* 0x0000002026267812 */ /* 0x000fe400078ec0ff */
[----:B------:R-:W-:Y:S02]  /*0750*/  IADD3 R8, P2, P3, R24, R13, R15 ;  /* 0x0000000d18087210 */ /* 0x000fe40007b5e00f */
[----:B------:R-:W-:-:S02]  /*0760*/  SHF.R.U32.HI R13, RZ, 0x1a, R9 ;  /* 0x0000001aff0d7819 */ /* 0x000fc40000011609 */
[----:B------:R-:W-:Y:S02]  /*0770*/  IADD3 R38, P5, P6, R24, R39, R38 ;  /* 0x0000002718267210 */ /* 0x000fe40007ebe026 */
[C---:B------:R-:W-:Y:S02]  /*0780*/  LEA R15, P4, R18.reuse, UR6, 0x2 ;  /* 0x00000006120f7c11 */ /* 0x040fe4000f8810ff */
[----:B------:R-:W-:Y:S02]  /*0790*/  LOP3.LUT R13, R13, 0x20, RZ, 0xc0, !PT ;  /* 0x000000200d0d7812 */ /* 0x000fe400078ec0ff */
[----:B------:R-:W-:Y:S02]  /*07a0*/  LEA.HI.X R18, R18, UR7, R9, 0x2, P4 ;  /* 0x0000000712127c11 */ /* 0x000fe4000a0f1409 */
[C---:B------:R-:W-:Y:S02]  /*07b0*/  IADD3.X R39, R25.reuse, R12, RZ, P5, P6 ;  /* 0x0000000c19277210 */ /* 0x040fe40002fec4ff */
[----:B------:R-:W-:Y:S01]  /*07c0*/  IADD3 R12, P4, P5, R30, R15, R13 ;  /* 0x0000000f1e0c7210 */ /* 0x000fe20007d9e00d */
[----:B------:R-:W-:Y:S01]  /*07d0*/  IMAD.MOV.U32 R20, RZ, RZ, RZ ;  /* 0x000000ffff147224 */ /* 0x000fe200078e00ff */
[----:B------:R-:W-:Y:S01]  /*07e0*/  IADD3.X R9, R25, R14, RZ, P2, P3 ;  /* 0x0000000e19097210 */ /* 0x000fe200017e64ff */
[----:B------:R-:W-:Y:S01]  /*07f0*/  IMAD.WIDE R38, R22, 0x4, R38 ;  /* 0x0000000416267825 */ /* 0x000fe200078e0226 */
[----:B------:R-:W-:-:S02]  /*0800*/  IADD3.X R13, R31, R18, RZ, P4, P5 ;  /* 0x000000121f0d7210 */ /* 0x000fc400027ea4ff */
[----:B------:R-:W-:Y:S02]  /*0810*/  CS2R R14, SRZ ;  /* 0x00000000000e7805 */ /* 0x000fe4000001ff00 */
[----:B------:R-:W-:Y:S01]  /*0820*/  SHF.R.S32.HI R34, RZ, 0x1f, R23 ;  /* 0x0000001fff227819 */ /* 0x000fe20000011417 */
[----:B------:R-:W-:Y:S01]  /*0830*/  IMAD.WIDE R8, R22, 0x4, R8 ;  /* 0x0000000416087825 */ /* 0x000fe200078e0208 */
[----:B------:R-:W-:Y:S02]  /*0840*/  SEL R10, R10, RZ, !P0 ;  /* 0x000000ff0a0a7207 */ /* 0x000fe40004000000 */
[----:B------:R-:W-:Y:S02]  /*0850*/  CS2R R18, SRZ ;  /* 0x0000000000127805 */ /* 0x000fe4000001ff00 */
[----:B------:R-:W-:Y:S01]  /*0860*/  LEA.HI R34, R34, R23, RZ, 0xf ;  /* 0x0000001722227211 */ /* 0x000fe200078f78ff */
[----:B------:R-:W-:Y:S01]  /*0870*/  IMAD.WIDE R12, R28, 0x4, R12 ;  /* 0x000000041c0c7825 */ /* 0x000fe200078e020c */
[----:B------:R-:W-:-:S02]  /*0880*/  SEL R11, R11, RZ, !P0 ;  /* 0x000000ff0b0b7207 */ /* 0x000fc40004000000 */
[----:B------:R-:W-:Y:S01]  /*0890*/  SHF.R.S32.HI R33, RZ, 0xf, R34 ;  /* 0x0000000fff217819 */ /* 0x000fe20000011422 */
[----:B------:R-:W-:Y:S01]  /*08a0*/  IMAD.WIDE R12, R27, 0x4, R12 ;  /* 0x000000041b0c7825 */ /* 0x000fe200078e020c */
[----:B------:R-:W-:-:S03]  /*08b0*/  LEA R26, P2, R10, UR6, 0x2 ;  /* 0x000000060a1a7c11 */ /* 0x000fc6000f8410ff */
[----:B------:R-:W-:Y:S01]  /*08c0*/  IMAD.SHL.U32 R21, R33, 0x1000, RZ ;  /* 0x0000100021157824 */ /* 0x000fe200078e00ff */
[----:B------:R1:W4:Y:S01]  /*08d0*/  @!P0 LDG.E.EL R20, desc[UR4][R12.64] ;  /* 0x000000040c148981 */ /* 0x000322000c2e1900 */
[----:B------:R-:W-:Y:S02]  /*08e0*/  LEA.HI.X R10, R10, UR7, R11, 0x2, P2 ;  /* 0x000000070a0a7c11 */ /* 0x000fe400090f140b */
[----:B------:R-:W-:-:S04]  /*08f0*/  IMAD.WIDE R8, R21, 0x4, R8 ;  /* 0x0000000415087825 */ /* 0x000fc800078e0208 */
[----:B------:R-:W-:Y:S01]  /*0900*/  IMAD.WIDE R38, R21, 0x4, R38 ;  /* 0x0000000415267825 */ /* 0x000fe200078e0226 */
[----:B-1----:R-:W-:Y:S02]  /*0910*/  CS2R R12, SRZ ;  /* 0x00000000000c7805 */ /* 0x002fe4000001ff00 */
[----:B------:R-:W-:Y:S01]  /*0920*/  SHF.R.U32.HI R11, RZ, 0x1a, R11 ;  /* 0x0000001aff0b7819 */ /* 0x000fe2000001160b */
[----:B------:R1:W5:Y:S04]  /*0930*/  @!P1 LDG.E.EL R18, desc[UR4][R8.64] ;  /* 0x0000000408129981 */ /* 0x000368000c2e1900 */
[----:B------:R-:W2:Y:S01]  /*0940*/  @!P1 LDG.E.EL.128 R12, desc[UR4][R36.64] ;  /* 0x00000004240c9981 */ /* 0x000ea2000c2e1d00 */
[----:B------:R-:W-:-:S03]  /*0950*/  LOP3.LUT R11, R11, 0x20, RZ, 0xc0, !PT ;  /* 0x000000200b0b7812 */ /* 0x000fc600078ec0ff */
[----:B------:R2:W3:Y:S01]  /*0960*/  @!P1 LDG.E.EL R19, desc[UR4][R38.64] ;  /* 0x0000000426139981 */ /* 0x0004e2000c2e1900 */
[----:B-1----:R-:W-:Y:S02]  /*0970*/  IADD3 R8, P2, P3, R30, R26, R11 ;  /* 0x0000001a1e087210 */ /* 0x002fe40007b5e00b */
[----:B--2---:R-:W-:Y:S02]  /*0980*/  SEL R11, R13, RZ, !P1 ;  /* 0x000000ff0d0b7207 */ /* 0x004fe40004800000 */
[----:B0-----:R-:W-:Y:S02]  /*0990*/  SEL R38, R12, RZ, !P1 ;  /* 0x000000ff0c267207 */ /* 0x001fe40004800000 */
[----:B------:R-:W-:Y:S02]  /*09a0*/  SHF.R.U32.HI R13, RZ, 0x1a, R11 ;  /* 0x0000001aff0d7819 */ /* 0x000fe4000001160b */
[----:B------:R-:W-:Y:S02]  /*09b0*/  LEA R12, P4, R38, UR6, 0x2 ;  /* 0x00000006260c7c11 */ /* 0x000fe4000f8810ff */
[----:B------:R-:W-:-:S02]  /*09c0*/  SEL R26, R15, RZ, !P1 ;  /* 0x000000ff0f1a7207 */ /* 0x000fc40004800000 */
[----:B------:R-:W-:Y:S02]  /*09d0*/  LOP3.LUT R13, R13, 0x20, RZ, 0xc0, !PT ;  /* 0x000000200d0d7812 */ /* 0x000fe400078ec0ff */
[----:B------:R-:W-:Y:S02]  /*09e0*/  SEL R9, R14, RZ, !P1 ;  /* 0x000000ff0e097207 */ /* 0x000fe40004800000 */
[----:B------:R-:W-:Y:S02]  /*09f0*/  LEA.HI.X R14, R38, UR7, R11, 0x2, P4 ;  /* 0x00000007260e7c11 */ /* 0x000fe4000a0f140b */
[----:B------:R-:W-:Y:S02]  /*0a00*/  SHF.R.U32.HI R11, RZ, 0x1a, R26 ;  /* 0x0000001aff0b7819 */ /* 0x000fe4000001161a */
[----:B------:R-:W-:Y:S02]  /*0a10*/  IADD3 R12, P4, P5, R24, R12, R13 ;  /* 0x0000000c180c7210 */ /* 0x000fe40007d9e00d */
[----:B------:R-:W-:-:S02]  /*0a20*/  LEA R13, P6, R9, UR6, 0x2 ;  /* 0x00000006090d7c11 */ /* 0x000fc4000f8c10ff */
[----:B------:R-:W-:Y:S02]  /*0a30*/  LOP3.LUT R11, R11, 0x20, RZ, 0xc0, !PT ;  /* 0x000000200b0b7812 */ /* 0x000fe400078ec0ff */
[----:B------:R-:W-:Y:S02]  /*0a40*/  LEA.HI.X R26, R9, UR7, R26, 0x2, P6 ;  /* 0x00000007091a7c11 */ /* 0x000fe4000b0f141a */
[----:B------:R-:W-:Y:S02]  /*0a50*/  IADD3.X R9, R31, R10, RZ, P2, P3 ;  /* 0x0000000a1f097210 */ /* 0x000fe400017e64ff */
[----:B------:R-:W-:Y:S02]  /*0a60*/  IADD3 R10, P2, P3, R24, R13, R11 ;  /* 0x0000000d180a7210 */ /* 0x000fe40007b5e00b */
[C---:B------:R-:W-:Y:S02]  /*0a70*/  IADD3.X R13, R25.reuse, R14, RZ, P4, P5 ;  /* 0x0000000e190d7210 */ /* 0x040fe400027ea4ff */
[----:B------:R-:W0:Y:S01]  /*0a80*/  LDC.64 R14, c[0x0][0x230] ;  /* 0x00008c00ff0e7b82 */ /* 0x000e220000000a00 */
[----:B------:R-:W-:Y:S01]  /*0a90*/  IADD3.X R11, R25, R26, RZ, P2, P3 ;  /* 0x0000001a190b7210 */ /* 0x000fe200017e64ff */
[----:B------:R-:W-:-:S04]  /*0aa0*/  IMAD.WIDE R8, R28, 0x4, R8 ;  /* 0x000000041c087825 */ /* 0x000fc800078e0208 */
[----:B------:R-:W-:-:S04]  /*0ab0*/  IMAD.WIDE R12, R22, 0x4, R12 ;  /* 0x00000004160c7825 */ /* 0x000fc800078e020c */
[----:B------:R-:W-:-:S04]  /*0ac0*/  IMAD.WIDE R10, R22, 0x4, R10 ;  /* 0x00000004160a7825 */ /* 0x000fc800078e020a */
[----:B------:R-:W-:Y:S02]  /*0ad0*/  IMAD.MOV.U32 R26, RZ, RZ, RZ ;  /* 0x000000ffff1a7224 */ /* 0x000fe400078e00ff */
[----:B------:R-:W-:-:S04]  /*0ae0*/  IMAD.WIDE R12, R21, 0x4, R12 ;  /* 0x00000004150c7825 */ /* 0x000fc800078e020c */
[----:B------:R-:W-:-:S04]  /*0af0*/  IMAD.WIDE R36, R21, 0x4, R10 ;  /* 0x0000000415247825 */ /* 0x000fc800078e020a */
[----:B------:R-:W-:-:S04]  /*0b00*/  IMAD.WIDE R8, R27, 0x4, R8 ;  /* 0x000000041b087825 */ /* 0x000fc800078e0208 */
[----:B------:R-:W-:Y:S01]  /*0b10*/  IMAD.MOV.U32 R21, RZ, RZ, RZ ;  /* 0x000000ffff157224 */ /* 0x000fe200078e00ff */
[----:B------:R1:W2:Y:S01]  /*0b20*/  @!P0 LDG.E.EL R26, desc[UR4][R8.64] ;  /* 0x00000004081a8981 */ /* 0x0002a2000c2e1900 */
[----:B------:R-:W-:-:S04]  /*0b30*/  CS2R R10, SRZ ;  /* 0x00000000000a7805 */ /* 0x000fc8000001ff00 */
[----:B------:R0:W2:Y:S01]  /*0b40*/  @!P1 LDG.E.EL R21, desc[UR4][R36.64] ;  /* 0x0000000424159981 */ /* 0x0000a2000c2e1900 */
[----:B-1----:R-:W-:Y:S01]  /*0b50*/  CS2R R8, SRZ ;  /* 0x0000000000087805 */ /* 0x002fe2000001ff00 */
[----:B0-----:R-:W-:-:S05]  /*0b60*/  IMAD.WIDE R36, R32, 0x8, R14 ;  /* 0x0000000820247825 */ /* 0x001fca00078e020e */
[----:B------:R-:W2:Y:S01]  /*0b70*/  @!P0 LDG.E.EL.128 R8, desc[UR4][R36.64] ;  /* 0x0000000424088981 */ /* 0x000ea2000c2e1d00 */
[----:B------:R-:W-:-:S06]  /*0b80*/  IMAD.MOV.U32 R22, RZ, RZ, RZ ;  /* 0x000000ffff167224 */ /* 0x000fcc00078e00ff */
[----:B------:R0:W3:Y:S02]  /*0b90*/  @!P1 LDG.E.EL R22, desc[UR4][R12.64] ;  /* 0x000000040c169981 */ /* 0x0000e4000c2e1900 */
[----:B0-----:R-:W-:Y:S02]  /*0ba0*/  IMAD.MOV.U32 R12, RZ, RZ, RZ ;  /* 0x000000ffff0c7224 */ /* 0x001fe400078e00ff */
[----:B------:R-:W-:Y:S01]  /*0bb0*/  IMAD.WIDE R14, R29, 0x8, R14 ;  /* 0x000000081d0e7825 */ /* 0x000fe200078e020e */
[----:B--2---:R-:W-:Y:S02]  /*0bc0*/  SEL R32, R8, RZ, !P0 ;  /* 0x000000ff08207207 */ /* 0x004fe40004000000 */
[----:B------:R-:W-:Y:S02]  /*0bd0*/  SEL R9, R9, RZ, !P0 ;  /* 0x000000ff09097207 */ /* 0x000fe40004000000 */
[----:B------:R-:W-:-:S04]  /*0be0*/  LEA R8, P2, R32, UR6, 0x2 ;  /* 0x0000000620087c11 */ /* 0x000fc8000f8410ff */
[--C-:B------:R-:W-:Y:S02]  /*0bf0*/  LEA.HI.X R32, R32, UR7, R9.reuse, 0x2, P2 ;  /* 0x0000000720207c11 */ /* 0x100fe400090f1409 */
[----:B------:R-:W-:-:S04]  /*0c00*/  SHF.R.U32.HI R9, RZ, 0x1a, R9 ;  /* 0x0000001aff097819 */ /* 0x000fc80000011609 */
[----:B------:R-:W-:Y:S02]  /*0c10*/  LOP3.LUT R9, R9, 0x20, RZ, 0xc0, !PT ;  /* 0x0000002009097812 */ /* 0x000fe400078ec0ff */
[----:B------:R-:W-:Y:S02]  /*0c20*/  SEL R13, R11, RZ, !P0 ;  /* 0x000000ff0b0d7207 */ /* 0x000fe40004000000 */
[----:B------:R-:W-:Y:S02]  /*0c30*/  IADD3 R8, P2, P3, R30, R8, R9 ;  /* 0x000000081e087210 */ /* 0x000fe40007b5e009 */
[----:B------:R-:W-:Y:S02]  /*0c40*/  SHF.R.U32.HI R11, RZ, 0x1a, R13 ;  /* 0x0000001aff0b7819 */ /* 0x000fe4000001160d */
[----:B------:R-:W-:Y:S02]  /*0c50*/  IADD3.X R9, R31, R32, RZ, P2, P3 ;  /* 0x000000201f097210 */ /* 0x000fe400017e64ff */
[----:B------:R-:W-:-:S02]  /*0c60*/  SEL R32, R10, RZ, !P0 ;  /* 0x000000ff0a207207 */ /* 0x000fc40004000000 */
[----:B------:R-:W-:Y:S02]  /*0c70*/  LOP3.LUT R11, R11, 0x20, RZ, 0xc0, !PT ;  /* 0x000000200b0b7812 */ /* 0x000fe400078ec0ff */
[----:B------:R-:W-:-:S04]  /*0c80*/  LEA R10, P2, R32, UR6, 0x2 ;  /* 0x00000006200a7c11 */ /* 0x000fc8000f8410ff */
[----:B------:R-:W-:Y:S02]  /*0c90*/  LEA.HI.X R32, R32, UR7, R13, 0x2, P2 ;  /* 0x0000000720207c11 */ /* 0x000fe400090f140d */
[----:B------:R-:W-:Y:S01]  /*0ca0*/  IADD3 R10, P2, P3, R30, R10, R11 ;  /* 0x0000000a1e0a7210 */ /* 0x000fe20007b5e00b */
[----:B------:R-:W-:-:S03]  /*0cb0*/  IMAD.WIDE R8, R28, 0x4, R8 ;  /* 0x000000041c087825 */ /* 0x000fc600078e0208 */
[----:B------:R-:W-:Y:S01]  /*0cc0*/  IADD3.X R11, R31, R32, RZ, P2, P3 ;  /* 0x000000201f0b7210 */ /* 0x000fe200017e64ff */
[----:B------:R-:W-:-:S04]  /*0cd0*/  IMAD.WIDE R8, R27, 0x4, R8 ;  /* 0x000000041b087825 */ /* 0x000fc800078e0208 */
[----:B------:R-:W-:Y:S01]  /*0ce0*/  IMAD.WIDE R10, R28, 0x4, R10 ;  /* 0x000000041c0a7825 */ /* 0x000fe200078e020a */
[----:B------:R0:W2:Y:S03]  /*0cf0*/  @!P0 LDG.E.EL R12, desc[UR4][R8.64] ;  /* 0x00000004080c8981 */ /* 0x0000a6000c2e1900 */
[----:B------:R-:W-:Y:S02]  /*0d00*/  IMAD.MOV.U32 R13, RZ, RZ, RZ ;  /* 0x000000ffff0d7224 */ /* 0x000fe400078e00ff */
[----:B0-----:R-:W-:Y:S01]  /*0d10*/  IMAD.WIDE R8, R27, 0x4, R10 ;  /* 0x000000041b087825 */ /* 0x001fe200078e020a */
[----:B------:R-:W-:-:S04]  /*0d20*/  CS2R R10, SRZ ;  /* 0x00000000000a7805 */ /* 0x000fc8000001ff00 */
[----:B------:R0:W2:Y:S02]  /*0d30*/  @!P0 LDG.E.EL R13, desc[UR4][R8.64] ;  /* 0x00000004080d8981 */ /* 0x0000a4000c2e1900 */
[----:B0-----:R-:W-:-:S06]  /*0d40*/  CS2R R8, SRZ ;  /* 0x0000000000087805 */ /* 0x001fcc000001ff00 */
[----:B------:R-:W2:Y:S01]  /*0d50*/  @!P0 LDG.E.EL.128 R8, desc[UR4][R14.64] ;  /* 0x000000040e088981 */ /* 0x000ea2000c2e1d00 */
[----:B------:R-:W-:Y:S01]  /*0d60*/  IMAD.SHL.U32 R29, R33, 0x4000, RZ ;  /* 0x00004000211d7824 */ /* 0x000fe200078e00ff */
[----:B------:R-:W-:-:S04]  /*0d70*/  LOP3.LUT R34, R34, 0xffff8000, RZ, 0xc0, !PT ;  /* 0xffff800022227812 */ /* 0x000fc800078ec0ff */
[----:B------:R-:W-:Y:S02]  /*0d80*/  IADD3 R29, R29, R23, -R34 ;  /* 0x000000171d1d7210 */ /* 0x000fe40007ffe822 */
[----:B--2---:R-:W-:Y:S02]  /*0d90*/  SEL R35, R9, RZ, !P0 ;  /* 0x000000ff09237207 */ /* 0x004fe40004000000 */
[----:B------:R-:W-:Y:S02]  /*0da0*/  SEL R32, R8, RZ, !P0 ;  /* 0x000000ff08207207 */ /* 0x000fe40004000000 */
[----:B------:R-:W-:Y:S02]  /*0db0*/  SHF.R.U32.HI R9, RZ, 0x1a, R35 ;  /* 0x0000001aff097819 */ /* 0x000fe40000011623 */
[----:B------:R-:W-:Y:S02]  /*0dc0*/  LEA R33, P2, R32, UR6, 0x2 ;  /* 0x0000000620217c11 */ /* 0x000fe4000f8410ff */
[----:B------:R-:W-:-:S02]  /*0dd0*/  LOP3.LUT R9, R9, 0x20, RZ, 0xc0, !PT ;  /* 0x0000002009097812 */ /* 0x000fc400078ec0ff */
[----:B------:R-:W-:Y:S02]  /*0de0*/  LEA.HI.X R32, R32, UR7, R35, 0x2, P2 ;  /* 0x0000000720207c11 */ /* 0x000fe400090f1423 */
[----:B------:R-:W-:Y:S02]  /*0df0*/  IADD3 R8, P2, P3, R30, R33, R9 ;  /* 0x000000211e087210 */ /* 0x000fe40007b5e009 */
[----:B------:R-:W-:Y:S02]  /*0e00*/  SEL R11, R11, RZ, !P0 ;  /* 0x000000ff0b0b7207 */ /* 0x000fe40004000000 */
[----:B------:R-:W-:Y:S02]  /*0e10*/  IADD3.X R9, R31, R32, RZ, P2, P3 ;  /* 0x000000201f097210 */ /* 0x000fe400017e64ff */
[----:B------:R-:W-:Y:S02]  /*0e20*/  SEL R10, R10, RZ, !P0 ;  /* 0x000000ff0a0a7207 */ /* 0x000fe40004000000 */
[----:B------:R-:W-:-:S02]  /*0e30*/  SHF.R.U32.HI R32, RZ, 0x1a, R11 ;  /* 0x0000001aff207819 */ /* 0x000fc4000001160b */
[----:B------:R-:W-:Y:S02]  /*0e40*/  LEA R33, P4, R10, UR6, 0x2 ;  /* 0x000000060a217c11 */ /* 0x000fe4000f8810ff */
[----:B------:R-:W-:Y:S01]  /*0e50*/  LOP3.LUT R32, R32, 0x20, RZ, 0xc0, !PT ;  /* 0x0000002020207812 */ /* 0x000fe200078ec0ff */
[----:B------:R-:W-:Y:S01]  /*0e60*/  IMAD.WIDE R8, R28, 0x4, R8 ;  /* 0x000000041c087825 */ /* 0x000fe200078e0208 */
[----:B------:R-:W-:Y:S02]  /*0e70*/  LEA.HI.X R10, R10, UR7, R11, 0x2, P4 ;  /* 0x000000070a0a7c11 */ /* 0x000fe4000a0f140b */
[----:B------:R-:W-:Y:S01]  /*0e80*/  IADD3 R32, P2, P3, R30, R33, R32 ;  /* 0x000000211e207210 */ /* 0x000fe20007b5e020 */
[----:B------:R-:W-:-:S03]  /*0e90*/  IMAD.WIDE R34, R27, 0x4, R8 ;  /* 0x000000041b227825 */ /* 0x000fc600078e0208 */
[----:B------:R-:W-:Y:S02]  /*0ea0*/  IADD3.X R33, R31, R10, RZ, P2, P3 ;  /* 0x0000000a1f217210 */ /* 0x000fe400017e64ff */
[----:B------:R-:W-:Y:S02]  /*0eb0*/  CS2R R8, SRZ ;  /* 0x0000000000087805 */ /* 0x000fe4000001ff00 */
[----:B------:R-:W-:-:S06]  /*0ec0*/  CS2R R10, SRZ ;  /* 0x00000000000a7805 */ /* 0x000fcc000001ff00 */
[----:B------:R-:W2:Y:S01]  /*0ed0*/  @!P1 LDG.E.EL.128 R8, desc[UR4][R36.64] ;  /* 0x0000000424089981 */ /* 0x000ea2000c2e1d00 */
[----:B------:R-:W-:-:S04]  /*0ee0*/  IMAD.WIDE R38, R28, 0x4, R32 ;  /* 0x000000041c267825 */ /* 0x000fc800078e0220 */
[----:B------:R-:W-:Y:S01]  /*0ef0*/  IMAD.MOV.U32 R30, RZ, RZ, RZ ;  /* 0x000000ffff1e7224 */ /* 0x000fe200078e00ff */
[----:B------:R-:W-:-:S05]  /*0f00*/  SHF.R.S32.HI R23, RZ, 0x1f, R23 ;  /* 0x0000001fff177819 */ /* 0x000fca0000011417 */
[----:B------:R0:W3:Y:S02]  /*0f10*/  @!P0 LDG.E.EL R30, desc[UR4][R34.64] ;  /* 0x00000004221e8981 */ /* 0x0000e4000c2e1900 */
[----:B0-----:R-:W-:Y:S02]  /*0f20*/  VIADD R34, R2, 0x200 ;  /* 0x0000020002227836 */ /* 0x001fe40000000000 */
[----:B------:R-:W-:-:S03]  /*0f30*/  IMAD.SHL.U32 R35, R0, 0x40, RZ ;  /* 0x0000004000237824 */ /* 0x000fc600078e00ff */
[----:B------:R-:W-:Y:S01]  /*0f40*/  LEA.HI R23, R23, R34, RZ, 0xf ;  /* 0x0000002217177211 */ /* 0x000fe200078f78ff */
[----:B------:R-:W-:-:S03]  /*0f50*/  IMAD.WIDE R36, R27, 0x4, R38 ;  /* 0x000000041b247825 */ /* 0x000fc600078e0226 */
[----:B------:R-:W-:-:S05]  /*0f60*/  SHF.R.S32.HI R23, RZ, 0xf, R23 ;  /* 0x0000000fff177819 */ /* 0x000fca0000011417 */
[----:B------:R-:W-:Y:S01]  /*0f70*/  IMAD.SHL.U32 R34, R23, 0x1000, RZ ;  /* 0x0000100017227824 */ /* 0x000fe200078e00ff */
[----:B--2---:R-:W-:Y:S02]  /*0f80*/  SEL R31, R9, RZ, !P1 ;  /* 0x000000ff091f7207 */ /* 0x004fe40004800000 */
[----:B------:R-:W-:Y:S02]  /*0f90*/  SEL R32, R8, RZ, !P1 ;  /* 0x000000ff08207207 */ /* 0x000fe40004800000 */
[----:B------:R-:W-:Y:S02]  /*0fa0*/  SEL R28, R11, RZ, !P1 ;  /* 0x000000ff0b1c7207 */ /* 0x000fe40004800000 */
[----:B------:R-:W-:Y:S02]  /*0fb0*/  SHF.R.U32.HI R11, RZ, 0x1a, R31 ;  /* 0x0000001aff0b7819 */ /* 0x000fe4000001161f */
[----:B------:R-:W-:Y:S02]  /*0fc0*/  LEA R8, P2, R32, UR6, 0x2 ;  /* 0x0000000620087c11 */ /* 0x000fe4000f8410ff */
[----:B------:R-:W-:-:S02]  /*0fd0*/  SEL R9, R10, RZ, !P1 ;  /* 0x000000ff0a097207 */ /* 0x000fc40004800000 */
[----:B------:R-:W-:Y:S02]  /*0fe0*/  SHF.R.U32.HI R33, RZ, 0x1a, R28 ;  /* 0x0000001aff217819 */ /* 0x000fe4000001161c */
[----:B------:R-:W-:Y:S02]  /*0ff0*/  LOP3.LUT R11, R11, 0x20, RZ, 0xc0, !PT ;  /* 0x000000200b0b7812 */ /* 0x000fe400078ec0ff */
[----:B------:R-:W-:Y:S02]  /*1000*/  LEA.HI.X R10, R32, UR7, R31, 0x2, P2 ;  /* 0x00000007200a7c11 */ /* 0x000fe400090f141f */
[----:B------:R-:W-:Y:S02]  /*1010*/  LEA R32, P4, R9, UR6, 0x2 ;  /* 0x0000000609207c11 */ /* 0x000fe4000f8810ff */
[----:B------:R-:W-:Y:S02]  /*1020*/  LOP3.LUT R33, R33, 0x20, RZ, 0xc0, !PT ;  /* 0x0000002021217812 */ /* 0x000fe400078ec0ff */
[----:B------:R-:W-:-:S02]  /*1030*/  IADD3 R8, P2, P3, R24, R8, R11 ;  /* 0x0000000818087210 */ /* 0x000fc40007b5e00b */
[----:B------:R-:W-:Y:S02]  /*1040*/  LEA.HI.X R28, R9, UR7, R28, 0x2, P4 ;  /* 0x00000007091c7c11 */ /* 0x000fe4000a0f141c */
[----:B------:R-:W-:Y:S02]  /*1050*/  IADD3 R32, P4, P5, R24, R32, R33 ;  /* 0x0000002018207210 */ /* 0x000fe40007d9e021 */
[C---:B------:R-:W-:Y:S02]  /*1060*/  IADD3.X R9, R25.reuse, R10, RZ, P2, P3 ;  /* 0x0000000a19097210 */ /* 0x040fe400017e64ff */
[----:B------:R-:W-:Y:S01]  /*1070*/  IADD3.X R33, R25, R28, RZ, P4, P5 ;  /* 0x0000001c19217210 */ /* 0x000fe200027ea4ff */
[----:B------:R-:W-:Y:S02]  /*1080*/  IMAD.MOV.U32 R28, RZ, RZ, RZ ;  /* 0x000000ffff1c7224 */ /* 0x000fe400078e00ff */
[----:B------:R-:W-:Y:S01]  /*1090*/  IMAD.WIDE R8, R35, 0x4, R8 ;  /* 0x0000000423087825 */ /* 0x000fe200078e0208 */
[----:B------:R-:W-:-:S03]  /*10a0*/  CS2R R10, SRZ ;  /* 0x00000000000a7805 */ /* 0x000fc6000001ff00 */
[----:B------:R0:W2:Y:S02]  /*10b0*/  @!P0 LDG.E.EL R28, desc[UR4][R36.64] ;  /* 0x00000004241c8981 */ /* 0x0000a4000c2e1900 */
[----:B0-----:R-:W-:Y:S01]  /*10c0*/  IMAD.WIDE R36, R34, 0x4, R8 ;  /* 0x0000000422247825 */ /* 0x001fe200078e0208 */
[----:B------:R-:W-:-:S06]  /*10d0*/  CS2R R8, SRZ ;  /* 0x0000000000087805 */ /* 0x000fcc000001ff00 */
[----:B------:R-:W2:Y:S01]  /*10e0*/  @!P1 LDG.E.EL.128 R8, desc[UR4][R14.64] ;  /* 0x000000040e089981 */ /* 0x000ea2000c2e1d00 */
[----:B------:R-:W-:-:S04]  /*10f0*/  IMAD.WIDE R32, R35, 0x4, R32 ;  /* 0x0000000423207825 */ /* 0x000fc800078e0220 */
[----:B------:R-:W-:Y:S02]  /*1100*/  IMAD.MOV.U32 R27, RZ, RZ, RZ ;  /* 0x000000ffff1b7224 */ /* 0x000fe400078e00ff */
[----:B------:R-:W-:-:S05]  /*1110*/  IMAD.WIDE R32, R34, 0x4, R32 ;  /* 0x0000000422207825 */ /* 0x000fca00078e0220 */
[----:B------:R-:W3:Y:S01]  /*1120*/  @!P1 LDG.E.EL R27, desc[UR4][R32.64] ;  /* 0x00000004201b9981 */ /* 0x000ee2000c2e1900 */
[----:B------:R-:W-:-:S06]  /*1130*/  IMAD.MOV.U32 R31, RZ, RZ, RZ ;  /* 0x000000ffff1f7224 */ /* 0x000fcc00078e00ff */
[----:B------:R0:W3:Y:S02]  /*1140*/  @!P1 LDG.E.EL R31, desc[UR4][R36.64] ;  /* 0x00000004241f9981 */ /* 0x0000e4000c2e1900 */
[----:B0-----:R-:W0:Y:S01]  /*1150*/  LDC.64 R36, c[0x0][0x238] ;  /* 0x00008e00ff247b82 */ /* 0x001e220000000a00 */
[----:B--2---:R-:W-:Y:S02]  /*1160*/  SEL R39, R9, RZ, !P1 ;  /* 0x000000ff09277207 */ /* 0x004fe40004800000 */
[----:B------:R-:W-:Y:S02]  /*1170*/  SEL R8, R8, RZ, !P1 ;  /* 0x000000ff08087207 */ /* 0x000fe40004800000 */
[----:B------:R-:W-:Y:S02]  /*1180*/  SEL R38, R11, RZ, !P1 ;  /* 0x000000ff0b267207 */ /* 0x000fe40004800000 */
[----:B------:R-:W-:Y:S02]  /*1190*/  SHF.R.U32.HI R11, RZ, 0x1a, R39 ;  /* 0x0000001aff0b7819 */ /* 0x000fe40000011627 */
[----:B------:R-:W-:-:S02]  /*11a0*/  SEL R9, R10, RZ, !P1 ;  /* 0x000000ff0a097207 */ /* 0x000fc40004800000 */
[C---:B------:R-:W-:Y:S02]  /*11b0*/  LEA R10, P2, R8.reuse, UR6, 0x2 ;  /* 0x00000006080a7c11 */ /* 0x040fe4000f8410ff */
[----:B------:R-:W-:Y:S02]  /*11c0*/  LOP3.LUT R11, R11, 0x20, RZ, 0xc0, !PT ;  /* 0x000000200b0b7812 */ /* 0x000fe400078ec0ff */
[----:B------:R-:W-:Y:S02]  /*11d0*/  LEA.HI.X R32, R8, UR7, R39, 0x2, P2 ;  /* 0x0000000708207c11 */ /* 0x000fe400090f1427 */
[----:B------:R-:W-:Y:S02]  /*11e0*/  IADD3 R10, P2, P3, R24, R10, R11 ;  /* 0x0000000a180a7210 */ /* 0x000fe40007b5e00b */
[----:B------:R-:W-:Y:S02]  /*11f0*/  SHF.R.U32.HI R11, RZ, 0x1a, R38 ;  /* 0x0000001aff0b7819 */ /* 0x000fe40000011626 */
[----:B------:R-:W-:-:S02]  /*1200*/  LEA R8, P4, R9, UR6, 0x2 ;  /* 0x0000000609087c11 */ /* 0x000fc4000f8810ff */
[----:B------:R-:W-:Y:S02]  /*1210*/  LOP3.LUT R11, R11, 0x20, RZ, 0xc0, !PT ;  /* 0x000000200b0b7812 */ /* 0x000fe400078ec0ff */
[----:B------:R-:W-:Y:S01]  /*1220*/  LEA.HI.X R38, R9, UR7, R38, 0x2, P4 ;  /* 0x0000000709267c11 */ /* 0x000fe2000a0f1426 */
[----:B------:R-:W-:Y:S01]  /*1230*/  ULDC.64 UR6, c[0x0][0x248] ;  /* 0x0000920000067ab9 */ /* 0x000fe20000000a00 */
[----:B------:R-:W-:Y:S02]  /*1240*/  IADD3 R8, P5, P6, R24, R8, R11 ;  /* 0x0000000818087210 */ /* 0x000fe40007ebe00b */
[C---:B------:R-:W-:Y:S02]  /*1250*/  IADD3.X R11, R25.reuse, R32, RZ, P2, P3 ;  /* 0x00000020190b7210 */ /* 0x040fe400017e64ff */
[----:B------:R-:W-:Y:S02]  /*1260*/  IADD3.X R9, R25, R38, RZ, P5, P6 ;  /* 0x0000002619097210 */ /* 0x000fe40002fec4ff */
[----:B------:R-:W-:Y:S01]  /*1270*/  SHF.R.S32.HI R25, RZ, 0x1f, R2 ;  /* 0x0000001fff197819 */ /* 0x000fe20000011402 */
[----:B------:R-:W-:-:S03]  /*1280*/  IMAD.WIDE R10, R35, 0x4, R10 ;  /* 0x00000004230a7825 */ /* 0x000fc600078e020a */
[----:B------:R-:W-:Y:S01]  /*1290*/  LEA.HI R33, R25, R2, RZ, 0x4 ;  /* 0x0000000219217211 */ /* 0x000fe200078f20ff */
[----:B------:R-:W-:Y:S02]  /*12a0*/  IMAD.MOV.U32 R32, RZ, RZ, RZ ;  /* 0x000000ffff207224 */ /* 0x000fe400078e00ff */
[----:B------:R-:W-:Y:S01]  /*12b0*/  IMAD.WIDE R8, R35, 0x4, R8 ;  /* 0x0000000423087825 */ /* 0x000fe200078e0208 */
[----:B------:R-:W-:-:S03]  /*12c0*/  LOP3.LUT R15, R33, 0xfffffff0, RZ, 0xc0, !PT ;  /* 0xfffffff0210f7812 */ /* 0x000fc600078ec0ff */
[----:B------:R-:W-:-:S04]  /*12d0*/  IMAD.WIDE R10, R34, 0x4, R10 ;  /* 0x00000004220a7825 */ /* 0x000fc800078e020a */
[----:B------:R-:W-:Y:S01]  /*12e0*/  IMAD.IADD R15, R2, 0x1, -R15 ;  /* 0x00000001020f7824 */ /* 0x000fe200078e0a0f */
[----:B------:R1:W2:Y:S01]  /*12f0*/  @!P1 LDG.E.EL R32, desc[UR4][R10.64] ;  /* 0x000000040a209981 */ /* 0x0002a2000c2e1900 */
[----:B------:R-:W-:Y:S01]  /*1300*/  IMAD.WIDE R34, R34, 0x4, R8 ;  /* 0x0000000422227825 */ /* 0x000fe200078e0208 */
[----:B------:R-:W-:-:S03]  /*1310*/  CS2R R8, SRZ ;  /* 0x0000000000087805 */ /* 0x000fc6000001ff00 */
[----:B0-----:R-:W-:Y:S01]  /*1320*/  IMAD.WIDE R36, R15, 0x4, R36 ;  /* 0x000000040f247825 */ /* 0x001fe200078e0224 */
[----:B-1----:R-:W-:-:S06]  /*1330*/  CS2R R10, SRZ ;  /* 0x00000000000a7805 */ /* 0x002fcc000001ff00 */
[----:B------:R-:W2:Y:S01]  /*1340*/  @!P0 LDG.E.EL.128 R8, desc[UR4][R36.64] ;  /* 0x0000000424088981 */ /* 0x000ea2000c2e1d00 */
[----:B------:R-:W-:Y:S02]  /*1350*/  SEL R17, R17, RZ, !P0 ;  /* 0x000000ff11117207 */ /* 0x000fe40004000000 */
[----:B------:R-:W-:Y:S02]  /*1360*/  SEL R12, R12, RZ, !P0 ;  /* 0x000000ff0c0c7207 */ /* 0x000fe40004000000 */
[----:B---3--:R-:W-:Y:S02]  /*1370*/  SEL R16, R16, RZ, !P0 ;  /* 0x000000ff10107207 */ /* 0x008fe40004000000 */
[----:B------:R-:W-:Y:S01]  /*1380*/  SEL R13, R13, RZ, !P0 ;  /* 0x000000ff0d0d7207 */ /* 0x000fe20004000000 */
[----:B------:R-:W-:-:S04]  /*1390*/  FADD R12, -R17, R12 ;  /* 0x0000000c110c7221 */ /* 0x000fc80000000100 */
[----:B------:R-:W-:Y:S01]  /*13a0*/  FADD R13, -R16, R13 ;  /* 0x0000000d100d7221 */ /* 0x000fe20000000100 */
[----:B------:R-:W-:Y:S01]  /*13b0*/  CS2R R14, SRZ ;  /* 0x00000000000e7805 */ /* 0x000fe2000001ff00 */
[----:B------:R-:W-:-:S06]  /*13c0*/  IMAD.MOV.U32 R24, RZ, RZ, RZ ;  /* 0x000000ffff187224 */ /* 0x000fcc00078e00ff */
[----:B------:R0:W3:Y:S01]  /*13d0*/  @!P1 LDG.E.EL R24, desc[UR4][R34.64] ;  /* 0x0000000422189981 */ /* 0x0000e2000c2e1900 */
[----:B--2---:R-:W-:Y:S02]  /*13e0*/  SEL R8, R8, RZ, !P0 ;  /* 0x000000ff08087207 */ /* 0x004fe40004000000 */
[----:B------:R-:W-:-:S03]  /*13f0*/  SEL R9, R9, RZ, !P0 ;  /* 0x000000ff09097207 */ /* 0x000fc60004000000 */
[----:B------:R-:W-:Y:S02]  /*1400*/  FFMA R17, R12, R8, R17 ;  /* 0x000000080c117223 */ /* 0x000fe40000000011 */
[----:B------:R-:W-:Y:S01]  /*1410*/  FFMA R16, R13, R9, R16 ;  /* 0x000000090d107223 */ /* 0x000fe20000000010 */
[----:B------:R-:W-:-:S06]  /*1420*/  CS2R R12, SRZ ;  /* 0x00000000000c7805 */ /* 0x000fcc000001ff00 */
[----:B------:R1:W2:Y:S01]  /*1430*/  @!P1 LDG.E.EL.128 R12, desc[UR4][R36.64] ;  /* 0x00000004240c9981 */ /* 0x0002a2000c2e1d00 */
[----:B0-----:R-:W-:Y:S01]  /*1440*/  LOP3.LUT R35, R6, 0xffff8000, RZ, 0xc0, !PT ;  /* 0xffff800006237812 */ /* 0x001fe200078ec0ff */
[----:B------:R-:W-:Y:S02]  /*1450*/  IMAD.SHL.U32 R8, R7, 0x4000, RZ ;  /* 0x0000400007087824 */ /* 0x000fe400078e00ff */
[----:B------:R-:W0:Y:S01]  /*1460*/  LDC.64 R6, c[0x0][0x210] ;  /* 0x00008400ff067b82 */ /* 0x000e220000000a00 */
[----:B----4-:R-:W-:-:S07]  /*1470*/  SEL R20, R20, RZ, !P0 ;  /* 0x000000ff14147207 */ /* 0x010fce0004000000 */
[----:B-1----:R-:W1:Y:S01]  /*1480*/  LDC.64 R36, c[0x0][0x240] ;  /* 0x00009000ff247b82 */ /* 0x002e620000000a00 */
[----:B------:R-:W-:Y:S02]  /*1490*/  SEL R9, R30, RZ, !P0 ;  /* 0x000000ff1e097207 */ /* 0x000fe40004000000 */
[----:B------:R-:W-:Y:S02]  /*14a0*/  IADD3 R35, R8, R2, -R35 ;  /* 0x0000000208237210 */ /* 0x000fe40007ffe823 */
[----:B------:R-:W-:Y:S01]  /*14b0*/  SEL R10, R10, RZ, !P0 ;  /* 0x000000ff0a0a7207 */ /* 0x000fe20004000000 */
[----:B------:R-:W-:Y:S01]  /*14c0*/  FADD R9, -R20, R9 ;  /* 0x0000000914097221 */ /* 0x000fe20000000100 */
[----:B------:R-:W-:Y:S02]  /*14d0*/  LEA.HI R8, R4, R4, RZ, 0x4 ;  /* 0x0000000404087211 */ /* 0x000fe400078f20ff */
[----:B------:R-:W-:Y:S02]  /*14e0*/  SEL R4, R19, RZ, !P1 ;  /* 0x000000ff13047207 */ /* 0x000fe40004800000 */
[----:B------:R-:W-:-:S02]  /*14f0*/  SEL R26, R26, RZ, !P0 ;  /* 0x000000ff1a1a7207 */ /* 0x000fc40004000000 */
[----:B------:R-:W-:Y:S02]  /*1500*/  SEL R19, R28, RZ, !P0 ;  /* 0x000000ff1c137207 */ /* 0x000fe40004000000 */
[----:B------:R-:W-:Y:S01]  /*1510*/  SEL R31, R31, RZ, !P1 ;  /* 0x000000ff1f1f7207 */ /* 0x000fe20004800000 */
[----:B------:R-:W-:Y:S01]  /*1520*/  FFMA R20, R9, R10, R20 ;  /* 0x0000000a09147223 */ /* 0x000fe20000000014 */
[----:B------:R-:W-:Y:S02]  /*1530*/  SHF.R.S32.HI R33, RZ, 0x4, R33 ;  /* 0x00000004ff217819 */ /* 0x000fe40000011421 */
[----:B------:R-:W-:Y:S01]  /*1540*/  LOP3.LUT R8, R8, 0xfffffff0, RZ, 0xc0, !PT ;  /* 0xfffffff008087812 */ /* 0x000fe200078ec0ff */
[----:B------:R-:W-:Y:S01]  /*1550*/  FADD R19, -R26, R19 ;  /* 0x000000131a137221 */ /* 0x000fe20000000100 */
[----:B------:R-:W-:Y:S01]  /*1560*/  SEL R11, R11, RZ, !P0 ;  /* 0x000000ff0b0b7207 */ /* 0x000fe20004000000 */
[----:B------:R-:W-:Y:S02]  /*1570*/  FADD R31, -R4, R31 ;  /* 0x0000001f041f7221 */ /* 0x000fe40000000100 */
[----:B------:R-:W-:-:S02]  /*1580*/  IMAD.IADD R33, R33, 0x1, -R8 ;  /* 0x0000000121217824 */ /* 0x000fc400078e0a08 */
[----:B------:R-:W-:Y:S01]  /*1590*/  FFMA R19, R19, R11, R26 ;  /* 0x0000000b13137223 */ /* 0x000fe2000000001a */
[----:B------:R-:W-:Y:S01]  /*15a0*/  IMAD.MOV.U32 R26, RZ, RZ, RZ ;  /* 0x000000ffff1a7224 */ /* 0x000fe200078e00ff */
[----:B--2---:R-:W-:-:S05]  /*15b0*/  SEL R9, R12, RZ, !P1 ;  /* 0x000000ff0c097207 */ /* 0x004fca0004800000 */
[----:B------:R-:W-:Y:S01]  /*15c0*/  FFMA R28, R31, R9, R4 ;  /* 0x000000091f1c7223 */ /* 0x000fe20000000004 */
[----:B0-----:R-:W-:-:S04]  /*15d0*/  IMAD.WIDE R30, R35, 0x4, R6 ;  /* 0x00000004231e7825 */ /* 0x001fc800078e0206 */
[----:B-1----:R-:W-:-:S05]  /*15e0*/  IMAD.WIDE R34, R33, 0x4, R36 ;  /* 0x0000000421227825 */ /* 0x002fca00078e0224 */
[----:B------:R-:W2:Y:S01]  /*15f0*/  @!P0 LDG.E.EL R26, desc[UR4][R34.64] ;  /* 0x00000004221a8981 */ /* 0x000ea2000c2e1900 */
[----:B------:R-:W-:Y:S02]  /*1600*/  CS2R R8, SRZ ;  /* 0x0000000000087805 */ /* 0x000fe4000001ff00 */
[----:B------:R-:W-:Y:S02]  /*1610*/  CS2R R10, SRZ ;  /* 0x00000000000a7805 */ /* 0x000fe4000001ff00 */
[----:B------:R-:W-:Y:S02]  /*1620*/  SEL R22, R22, RZ, !P1 ;  /* 0x000000ff16167207 */ /* 0x000fe40004800000 */
[----:B------:R-:W-:Y:S02]  /*1630*/  SEL R39, R32, RZ, !P1 ;  /* 0x000000ff20277207 */ /* 0x000fe40004800000 */
[----:B-----5:R-:W-:Y:S01]  /*1640*/  SEL R18, R18, RZ, !P1 ;  /* 0x000000ff12127207 */ /* 0x020fe20004800000 */
[----:B------:R3:W4:Y:S01]  /*1650*/  @!P0 LDG.E.128 R8, desc[UR4][R30.64] ;  /* 0x000000041e088981 */ /* 0x000722000c1e1d00 */
[----:B------:R-:W-:-:S02]  /*1660*/  SEL R33, R27, RZ, !P1 ;  /* 0x000000ff1b217207 */ /* 0x000fc40004800000 */
[----:B------:R-:W-:Y:S02]  /*1670*/  SEL R27, R14, RZ, !P1 ;  /* 0x000000ff0e1b7207 */ /* 0x000fe40004800000 */
[----:B------:R-:W-:Y:S01]  /*1680*/  SEL R32, R21, RZ, !P1 ;  /* 0x000000ff15207207 */ /* 0x000fe20004800000 */
[----:B------:R-:W-:Y:S01]  /*1690*/  FADD R21, -R22, R39 ;  /* 0x0000002716157221 */ /* 0x000fe20000000100 */
[----:B------:R-:W-:Y:S01]  /*16a0*/  SEL R13, R13, RZ, !P1 ;  /* 0x000000ff0d0d7207 */ /* 0x000fe20004800000 */
[----:B------:R-:W-:Y:S01]  /*16b0*/  FADD R33, -R18, R33 ;  /* 0x0000002112217221 */ /* 0x000fe20000000100 */
[-C--:B------:R-:W-:Y:S02]  /*16c0*/  LEA.HI R4, R25, R2.reuse, RZ, 0x8 ;  /* 0x0000000219047211 */ /* 0x080fe400078f40ff */
[----:B------:R-:W-:Y:S02]  /*16d0*/  LEA.HI R5, R5, R5, RZ, 0x7 ;  /* 0x0000000505057211 */ /* 0x000fe400078f38ff */
[----:B---3--:R-:W-:Y:S01]  /*16e0*/  SEL R31, R24, RZ, !P1 ;  /* 0x000000ff181f7207 */ /* 0x008fe20004800000 */
[----:B------:R-:W-:Y:S01]  /*16f0*/  FFMA R21, R21, R27, R22 ;  /* 0x0000001b15157223 */ /* 0x000fe20000000016 */
[----:B------:R-:W-:Y:S01]  /*1700*/  LEA.HI R25, R25, R2, RZ, 0xf ;  /* 0x0000000219197211 */ /* 0x000fe200078f78ff */
[----:B------:R-:W-:Y:S01]  /*1710*/  FFMA R18, R33, R13, R18 ;  /* 0x0000000d21127223 */ /* 0x000fe20000000012 */
[----:B------:R-:W-:-:S02]  /*1720*/  SHF.R.S32.HI R24, RZ, 0x8, R4 ;  /* 0x00000008ff187819 */ /* 0x000fc40000011404 */
[----:B------:R-:W-:Y:S01]  /*1730*/  LOP3.LUT R27, R5, 0xffffff80, RZ, 0xc0, !PT ;  /* 0xffffff80051b7812 */ /* 0x000fe200078ec0ff */
[----:B------:R-:W-:Y:S01]  /*1740*/  FADD R13, -R32, R31 ;  /* 0x0000001f200d7221 */ /* 0x000fe20000000100 */
[----:B------:R-:W-:Y:S02]  /*1750*/  SEL R15, R15, RZ, !P1 ;  /* 0x000000ff0f0f7207 */ /* 0x000fe40004800000 */
[----:B------:R-:W-:Y:S01]  /*1760*/  LOP3.LUT R5, R4, 0xffffff00, RZ, 0xc0, !PT ;  /* 0xffffff0004057812 */ /* 0x000fe200078ec0ff */
[----:B------:R-:W-:Y:S01]  /*1770*/  IMAD.IADD R27, R24, 0x1, -R27 ;  /* 0x00000001181b7824 */ /* 0x000fe200078e0a1b */
[----:B------:R-:W-:Y:S01]  /*1780*/  SHF.R.S32.HI R25, RZ, 0xf, R25 ;  /* 0x0000000fff197819 */ /* 0x000fe20000011419 */
[----:B------:R-:W-:Y:S01]  /*1790*/  FFMA R32, R13, R15, R32 ;  /* 0x0000000f0d207223 */ /* 0x000fe20000000020 */
[----:B------:R-:W-:Y:S02]  /*17a0*/  CS2R R12, SRZ ;  /* 0x00000000000c7805 */ /* 0x000fe4000001ff00 */
[----:B------:R-:W-:Y:S01]  /*17b0*/  CS2R R14, SRZ ;  /* 0x00000000000e7805 */ /* 0x000fe2000001ff00 */
[----:B------:R-:W-:-:S04]  /*17c0*/  IMAD.WIDE R6, R29, 0x4, R6 ;  /* 0x000000041d067825 */ /* 0x000fc800078e0206 */
[----:B------:R-:W-:Y:S01]  /*17d0*/  IMAD.IADD R24, R2, 0x1, -R5 ;  /* 0x0000000102187824 */ /* 0x000fe200078e0a05 */
[----:B------:R0:W3:Y:S01]  /*17e0*/  @!P1 LDG.E.128 R12, desc[UR4][R6.64] ;  /* 0x00000004060c9981 */ /* 0x0000e2000c1e1d00 */
[----:B------:R-:W-:Y:S02]  /*17f0*/  IMAD.SHL.U32 R25, R25, 0x4000, RZ ;  /* 0x0000400019197824 */ /* 0x000fe400078e00ff */
[C---:B------:R-:W-:Y:S02]  /*1800*/  IMAD.SHL.U32 R5, R27.reuse, 0x100, RZ ;  /* 0x000001001b057824 */ /* 0x040fe400078e00ff */
[----:B------:R-:W-:Y:S01]  /*1810*/  IMAD.MOV.U32 R22, RZ, RZ, RZ ;  /* 0x000000ffff167224 */ /* 0x000fe200078e00ff */
[----:B------:R-:W-:Y:S01]  /*1820*/  ISETP.GT.AND P2, PT, R27, 0x3f, PT ;  /* 0x0000003f1b00780c */ /* 0x000fe20003f44270 */
[----:B------:R-:W-:Y:S01]  /*1830*/  IMAD.SHL.U32 R27, R23, 0x4000, RZ ;  /* 0x00004000171b7824 */ /* 0x000fe200078e00ff */
[--C-:B------:R-:W-:Y:S02]  /*1840*/  IADD3 R4, P3, P4, R5, R24, R25.reuse ;  /* 0x0000001805047210 */ /* 0x100fe40007c7e019 */
[----:B0-----:R-:W-:Y:S01]  /*1850*/  SHF.R.S32.HI R6, RZ, 0x1f, R25 ;  /* 0x0000001fff067819 */ /* 0x001fe20000011419 */
[----:B------:R-:W-:Y:S01]  /*1860*/  IMAD.SHL.U32 R7, R0, 0x100, RZ ;  /* 0x0000010000077824 */ /* 0x000fe200078e00ff */
[----:B------:R-:W-:Y:S01]  /*1870*/  SHF.R.S32.HI R5, RZ, 0x1f, R5 ;  /* 0x0000001fff057819 */ /* 0x000fe20000011405 */
[----:B------:R-:W5:Y:S01]  /*1880*/  @!P0 LDG.E.EL R22, desc[UR4][R34.64] ;  /* 0x0000000422168981 */ /* 0x000f62000c2e1900 */
[----:B------:R-:W-:Y:S01]  /*1890*/  SHF.R.S32.HI R25, RZ, 0x1f, R24 ;  /* 0x0000001fff197819 */ /* 0x000fe20000011418 */
[----:B------:R-:W-:-:S03]  /*18a0*/  IMAD.WIDE R38, R3, 0x4, R36 ;  /* 0x0000000403267825 */ /* 0x000fc600078e0224 */
[----:B------:R-:W-:Y:S01]  /*18b0*/  IADD3.X R5, R5, R25, R6, P3, P4 ;  /* 0x0000001905057210 */ /* 0x000fe20001fe8406 */
[----:B------:R-:W-:Y:S01]  /*18c0*/  IMAD.MOV.U32 R3, RZ, RZ, RZ ;  /* 0x000000ffff037224 */ /* 0x000fe200078e00ff */
[--C-:B------:R-:W-:Y:S01]  /*18d0*/  IADD3 R23, P3, P4, R7, R24, R27.reuse ;  /* 0x0000001807177210 */ /* 0x100fe20007c7e01b */
[----:B------:R-:W-:Y:S02]  /*18e0*/  IMAD.MOV.U32 R29, RZ, RZ, RZ ;  /* 0x000000ffff1d7224 */ /* 0x000fe400078e00ff */
[----:B------:R-:W-:Y:S02]  /*18f0*/  IMAD.MOV.U32 R33, RZ, RZ, RZ ;  /* 0x000000ffff217224 */ /* 0x000fe400078e00ff */
[----:B------:R-:W-:Y:S01]  /*1900*/  IMAD.MOV.U32 R36, RZ, RZ, RZ ;  /* 0x000000ffff247224 */ /* 0x000fe200078e00ff */
[----:B------:R-:W-:Y:S02]  /*1910*/  SHF.R.S32.HI R6, RZ, 0x1f, R27 ;  /* 0x0000001fff067819 */ /* 0x000fe4000001141b */
[----:B------:R-:W-:-:S02]  /*1920*/  CS2R R30, SRZ ;  /* 0x00000000001e7805 */ /* 0x000fc4000001ff00 */
[----:B------:R-:W-:Y:S01]  /*1930*/  SHF.R.S32.HI R24, RZ, 0x1f, R7 ;  /* 0x0000001fff187819 */ /* 0x000fe20000011407 */
[----:B------:R-:W3:Y:S03]  /*1940*/  @!P1 LDG.E.EL R3, desc[UR4][R38.64] ;  /* 0x0000000426039981 */ /* 0x000ee6000c2e1900 */
[----:B------:R-:W-:Y:S01]  /*1950*/  IADD3.X R24, R24, R25, R6, P3, P4 ;  /* 0x0000001918187210 */ /* 0x000fe20001fe8406 */
[----:B------:R-:W3:Y:S04]  /*1960*/  @!P1 LDG.E.EL R29, desc[UR4][R38.64] ;  /* 0x00000004261d9981 */ /* 0x000ee8000c2e1900 */
[----:B------:R-:W3:Y:S04]  /*1970*/  @!P1 LDG.E.EL R33, desc[UR4][R38.64] ;  /* 0x0000000426219981 */ /* 0x000ee8000c2e1900 */
[----:B------:R0:W3:Y:S04]  /*1980*/  @!P1 LDG.E.EL R36, desc[UR4][R38.64] ;  /* 0x0000000426249981 */ /* 0x0000e8000c2e1900 */
[----:B------:R-:W3:Y:S04]  /*1990*/  @!P0 LDG.E.EL R31, desc[UR4][R34.64] ;  /* 0x00000004221f8981 */ /* 0x000ee8000c2e1900 */
[----:B------:R1:W3:Y:S01]  /*19a0*/  @!P0 LDG.E.EL R30, desc[UR4][R34.64] ;  /* 0x00000004221e8981 */ /* 0x0002e2000c2e1900 */
[----:B0-----:R-:W-:-:S04]  /*19b0*/  LEA R38, P3, R4, UR6, 0x2 ;  /* 0x0000000604267c11 */ /* 0x001fc8000f8610ff */
[----:B------:R-:W-:Y:S02]  /*19c0*/  LEA.HI.X R39, R4, UR7, R5, 0x2, P3 ;  /* 0x0000000704277c11 */ /* 0x000fe400098f1405 */
[----:B------:R-:W-:Y:S02]  /*19d0*/  ISETP.GT.AND P3, PT, R0, 0x3f, PT ;  /* 0x0000003f0000780c */ /* 0x000fe40003f64270 */
[----:B------:R-:W-:Y:S02]  /*19e0*/  CS2R R4, SRZ ;  /* 0x0000000000047805 */ /* 0x000fe4000001ff00 */
[C---:B-1----:R-:W-:Y:S02]  /*19f0*/  LEA R34, P4, R23.reuse, UR6, 0x2 ;  /* 0x0000000617227c11 */ /* 0x042fe4000f8810ff */
[----:B------:R-:W-:Y:S02]  /*1a00*/  CS2R R6, SRZ ;  /* 0x0000000000067805 */ /* 0x000fe4000001ff00 */
[----:B------:R-:W-:-:S02]  /*1a10*/  LEA.HI.X R35, R23, UR7, R24, 0x2, P4 ;  /* 0x0000000717237c11 */ /* 0x000fc4000a0f1418 */
[----:B------:R-:W-:Y:S02]  /*1a20*/  CS2R R24, SRZ ;  /* 0x0000000000187805 */ /* 0x000fe4000001ff00 */
[----:B------:R-:W3:Y:S01]  /*1a30*/  @P2 LDG.E.128 R4, desc[UR4][R38.64+-0x10000] ;  /* 0xff00000426042981 */ /* 0x000ee2000c1e1d00 */
[----:B--2---:R-:W-:Y:S02]  /*1a40*/  SEL R0, R26, RZ, !P0 ;  /* 0x000000ff1a007207 */ /* 0x004fe40004000000 */
[----:B------:R-:W-:-:S06]  /*1a50*/  CS2R R26, SRZ ;  /* 0x00000000001a7805 */ /* 0x000fcc000001ff00 */
[----:B------:R-:W2:Y:S01]  /*1a60*/  @P3 LDG.E.128 R24, desc[UR4][R34.64+-0x10000] ;  /* 0xff00000422183981 */ /* 0x000ea2000c1e1d00 */
[----:B----4-:R-:W-:-:S05]  /*1a70*/  SEL R8, R8, RZ, !P0 ;  /* 0x000000ff08087207 */ /* 0x010fca0004000000 */
[----:B------:R-:W-:-:S04]  /*1a80*/  FADD R17, -R8, R17 ;  /* 0x0000001108117221 */ /* 0x000fc80000000100 */
[----:B------:R-:W-:Y:S01]  /*1a90*/  FFMA R0, R17, R0, R8 ;  /* 0x0000000011007223 */ /* 0x000fe20000000008 */
[----:B------:R-:W-:Y:S02]  /*1aa0*/  SEL R17, R9, RZ, !P0 ;  /* 0x000000ff09117207 */ /* 0x000fe40004000000 */
[----:B------:R-:W0:Y:S03]  /*1ab0*/  LDC.64 R8, c[0x0][0x250] ;  /* 0x00009400ff087b82 */ /* 0x000e260000000a00 */
[----:B------:R-:W-:Y:S01]  /*1ac0*/  FADD R16, -R17, R16 ;  /* 0x0000001011107221 */ /* 0x000fe20000000100 */
[----:B-----5:R-:W-:-:S05]  /*1ad0*/  SEL R22, R22, RZ, !P0 ;  /* 0x000000ff16167207 */ /* 0x020fca0004000000 */
[----:B------:R-:W-:Y:S01]  /*1ae0*/  FFMA R16, R16, R22, R17 ;  /* 0x0000001610107223 */ /* 0x000fe20000000011 */
[----:B------:R-:W-:Y:S02]  /*1af0*/  SEL R17, R10, RZ, !P0 ;  /* 0x000000ff0a117207 */ /* 0x000fe40004000000 */
[----:B------:R-:W-:-:S05]  /*1b00*/  SEL R10, R11, RZ, !P0 ;  /* 0x000000ff0b0a7207 */ /* 0x000fca0004000000 */
[----:B------:R-:W-:Y:S01]  /*1b10*/  FADD R19, -R10, R19 ;  /* 0x000000130a137221 */ /* 0x000fe20000000100 */
[----:B---3--:R-:W-:Y:S01]  /*1b20*/  SEL R13, R13, RZ, !P1 ;  /* 0x000000ff0d0d7207 */ /* 0x008fe20004800000 */
[----:B------:R-:W-:Y:S01]  /*1b30*/  FADD R20, -R17, R20 ;  /* 0x0000001411147221 */ /* 0x000fe20000000100 */
[----:B------:R-:W-:Y:S02]  /*1b40*/  SEL R14, R14, RZ, !P1 ;  /* 0x000000ff0e0e7207 */ /* 0x000fe40004800000 */
[----:B------:R-:W-:Y:S01]  /*1b50*/  SEL R15, R15, RZ, !P1 ;  /* 0x000000ff0f0f7207 */ /* 0x000fe20004800000 */
[----:B------:R-:W-:Y:S01]  /*1b60*/  FADD R18, -R13, R18 ;  /* 0x000000120d127221 */ /* 0x000fe20000000100 */
[----:B------:R-:W-:Y:S01]  /*1b70*/  SEL R3, R3, RZ, !P1 ;  /* 0x000000ff03037207 */ /* 0x000fe20004800000 */
[----:B------:R-:W-:Y:S01]  /*1b80*/  FADD R21, -R14, R21 ;  /* 0x000000150e157221 */ /* 0x000fe20000000100 */
[----:B------:R-:W-:Y:S02]  /*1b90*/  SEL R29, R29, RZ, !P1 ;  /* 0x000000ff1d1d7207 */ /* 0x000fe40004800000 */
[----:B------:R-:W-:-:S02]  /*1ba0*/  SEL R31, R31, RZ, !P0 ;  /* 0x000000ff1f1f7207 */ /* 0x000fc40004000000 */
[----:B------:R-:W-:-:S03]  /*1bb0*/  SEL R11, R30, RZ, !P0 ;  /* 0x000000ff1e0b7207 */ /* 0x000fc60004000000 */
[----:B------:R-:W-:Y:S01]  /*1bc0*/  FFMA R10, R19, R31, R10 ;  /* 0x0000001f130a7223 */ /* 0x000fe2000000000a */
[----:B------:R-:W-:Y:S01]  /*1bd0*/  SEL R31, R12, RZ, !P1 ;  /* 0x000000ff0c1f7207 */ /* 0x000fe20004800000 */
[----:B------:R-:W-:Y:S01]  /*1be0*/  FADD R32, -R15, R32 ;  /* 0x000000200f207221 */ /* 0x000fe20000000100 */
[----:B------:R-:W-:Y:S01]  /*1bf0*/  SEL R33, R33, RZ, !P1 ;  /* 0x000000ff21217207 */ /* 0x000fe20004800000 */
[----:B------:R-:W-:Y:S01]  /*1c00*/  FFMA R11, R20, R11, R17 ;  /* 0x0000000b140b7223 */ /* 0x000fe20000000011 */
[----:B------:R-:W-:Y:S01]  /*1c10*/  SEL R36, R36, RZ, !P1 ;  /* 0x000000ff24247207 */ /* 0x000fe20004800000 */
[----:B------:R-:W-:Y:S01]  /*1c20*/  FADD R28, -R31, R28 ;  /* 0x0000001c1f1c7221 */ /* 0x000fe20000000100 */
[----:B0-----:R-:W-:Y:S01]  /*1c30*/  IMAD.WIDE R8, R2, 0x4, R8 ;  /* 0x0000000402087825 */ /* 0x001fe200078e0208 */
[----:B------:R-:W-:Y:S02]  /*1c40*/  SEL R17, R4, RZ, P2 ;  /* 0x000000ff04117207 */ /* 0x000fe40001000000 */
[----:B------:R-:W-:-:S02]  /*1c50*/  SEL R19, R5, RZ, P2 ;  /* 0x000000ff05137207 */ /* 0x000fc40001000000 */
[----:B------:R-:W-:Y:S02]  /*1c60*/  SEL R20, R6, RZ, P2 ;  /* 0x000000ff06147207 */ /* 0x000fe40001000000 */
[----:B------:R-:W-:Y:S01]  /*1c70*/  SEL R23, R7, RZ, P2 ;  /* 0x000000ff07177207 */ /* 0x000fe20001000000 */
[----:B------:R-:W-:Y:S01]  /*1c80*/  FFMA R4, R28, R3, R31 ;  /* 0x000000031c047223 */ /* 0x000fe2000000001f */
[----:B------:R-:W-:Y:S01]  /*1c90*/  FFMA R5, R18, R29, R13 ;  /* 0x0000001d12057223 */ /* 0x000fe2000000000d */
[----:B------:R-:W-:Y:S01]  /*1ca0*/  FFMA R6, R21, R33, R14 ;  /* 0x0000002115067223 */ /* 0x000fe2000000000e */
[----:B------:R-:W-:Y:S01]  /*1cb0*/  FFMA R7, R32, R36, R15 ;  /* 0x0000002420077223 */ /* 0x000fe2000000000f */
[----:B------:R-:W-:Y:S02]  /*1cc0*/  SEL R12, R0, R17, !P0 ;  /* 0x00000011000c7207 */ /* 0x000fe40004000000 */
[----:B------:R-:W-:Y:S02]  /*1cd0*/  SEL R13, R16, R19, !P0 ;  /* 0x00000013100d7207 */ /* 0x000fe40004000000 */
[----:B------:R-:W-:-:S02]  /*1ce0*/  SEL R14, R11, R20, !P0 ;  /* 0x000000140b0e7207 */ /* 0x000fc40004000000 */
[----:B------:R-:W-:-:S05]  /*1cf0*/  SEL R15, R10, R23, !P0 ;  /* 0x000000170a0f7207 */ /* 0x000fca0004000000 */
[----:B------:R-:W-:Y:S01]  /*1d00*/  STG.E.128 desc[UR4][R8.64], R12 ;  /* 0x0000000c08007986 */ /* 0x000fe2000c101d04 */
[----:B--2---:R-:W-:Y:S02]  /*1d10*/  @P1 SEL R4, R24, RZ, P3 ;  /* 0x000000ff18041207 */ /* 0x004fe40001800000 */
[----:B------:R-:W-:Y:S02]  /*1d20*/  @P1 SEL R5, R25, RZ, P3 ;  /* 0x000000ff19051207 */ /* 0x000fe40001800000 */
[----:B------:R-:W-:Y:S02]  /*1d30*/  @P1 SEL R6, R26, RZ, P3 ;  /* 0x000000ff1a061207 */ /* 0x000fe40001800000 */
[----:B------:R-:W-:-:S05]  /*1d40*/  @P1 SEL R7, R27, RZ, P3 ;  /* 0x000000ff1b071207 */ /* 0x000fca0001800000 */
[----:B------:R-:W-:Y:S01]  /*1d50*/  STG.E.128 desc[UR4][R8.64+0x800], R4 ;  /* 0x0008000408007986 */ /* 0x000fe2000c101d04 */
[----:B------:R-:W-:Y:S05]  /*1d60*/  EXIT ;  /* 0x000000000000794d */ /* 0x000fea0003800000 */
.L_x_0:
[----:B------:R-:W-:-:S00]  /*1d70*/  BRA `(.L_x_0) ;  /* 0xfffffffc00fc7947 */ /* 0x000fc0000383ffff */
[----:B------:R-:W-:-:S00]  /*1d80*/  NOP ;  /* 0x0000000000007918 */ /* 0x000fc00000000000 */
[----:B------:R-:W-:-:S00]  /*1d90*/  NOP ;  /* 0x0000000000007918 */ /* 0x000fc00000000000 */
[----:B------:R-:W-:-:S00]  /*1da0*/  NOP ;  /* 0x0000000000007918 */ /* 0x000fc00000000000 */
[----:B------:R-:W-:-:S00]  /*1db0*/  NOP ;  /* 0x0000000000007918 */ /* 0x000fc00000000000 */
[----:B------:R-:W-:-:S00]  /*1dc0*/  NOP ;  /* 0x0000000000007918 */ /* 0x000fc00000000000 */
[----:B------:R-:W-:-:S00]  /*1dd0*/  NOP ;  /* 0x0000000000007918 */ /* 0x000fc00000000000 */
[----:B------:R-:W-:-:S00]  /*1de0*/  NOP ;  /* 0x0000000000007918 */ /* 0x000fc00000000000 */
[----:B------:R-:W-:-:S00]  /*1df0*/  NOP ;  /* 0x0000000000007918 */ /* 0x000fc00000000000 */
.L_x_1:


//--------------------- .nv.constant0.triton_poi_fused_cat_59 --------------------------
	.section	.nv.constant0.triton_poi_fused_cat_59,"a",@progbits
	.sectionflags	@""
	.align	4
.nv.constant0.triton_poi_fused_cat_59:
	.zero		604
